	.target	sm_90a

	.elftype	@"ET_EXEC"


//--------------------- .note.nv.tkinfo           --------------------------
	.section	.note.nv.tkinfo,"",@"SHT_NOTE"
	.sectionflags	@"SHF_NOTE_NV_TKINFO"
	.tkinfo
        /*0018*/ 	.word	0x00000002
        /*0030*/ 	.string	""
        /*0030*/ 	.string	"ptxas"
        /*0030*/ 	.string	"Cuda compilation tools, release 13.0, V13.0.88"
        /*0030*/ 	.string	"Build cuda_13.0.r13.0/compiler.36424714_0"
        /*0030*/ 	.string	"-arch sm_90a -m 64 "



//--------------------- .note.nv.cuinfo           --------------------------
	.section	.note.nv.cuinfo,"",@"SHT_NOTE"
	.sectionflags	@"SHF_NOTE_NV_CUINFO"
        /*0018*/ 	.short	0x0002
        /*001a*/ 	.short	0x005a
        /*001c*/ 	.short	0x0082
	.zero		2


//--------------------- .nv.info                  --------------------------
	.section	.nv.info,"",@"SHT_CUDA_INFO"
	.align	4


	//----- nvinfo : EIATTR_REGCOUNT
	.align		4
        /*0000*/ 	.byte	0x04, 0x2f
        /*0002*/ 	.short	(.L_15 - .L_14)
	.align		4
.L_14:
        /*0004*/ 	.word	index@(_ZN7cutlass13device_kernelINS_4gemm6kernel13GemmUniversalIN4cute5tupleIJiiiiEEENS1_10collective13CollectiveMmaINS1_34MainloopSm90TmaGmmaWarpSpecializedILi7ENS5_IJNS4_1CILi8EEENSA_ILi1EEESC_EEENS1_35KernelTmaWarpSpecializedCooperativeEEENS5_IJNSA_ILi128EEESG_NSA_ILi64EEEEEENS_6half_tENS5_IJlSC_lEEESJ_NS5_IJSC_llEEENS4_8TiledMMAINS4_8MMA_AtomIJNS4_4SM904GMMA26MMA_64x128x16_F32F16F16_SSILNSP_5MajorE0ELSR_1ELNSP_7ScaleInE1ELSS_1EEEEEENS4_6LayoutINS5_IJNSA_ILi2EEESC_SC_EEENS5_IJSC_NSA_ILi0EEESY_EEEEENS5_IJNS4_10UnderscoreES11_S11_EEEEENS4_13SM90_TMA_LOADENS4_14ComposedLayoutINS4_7SwizzleILi3ELi4ELi3EEENS4_18smem_ptr_flag_bitsILi16EEENSV_INS5_IJSB_SH_EEENS5_IJSH_SC_EEEEEEEvNS4_8identityENS4_23SM90_TMA_LOAD_MULTICASTENS15_IS17_S19_NSV_INS5_IJSH_SB_EEENS5_IJSC_SH_EEEEEEEvS1E_EENS_8epilogue10collective6detail29Sm90TmaWarpSpecializedAdapterINS1M_15DefaultEpilogueISJ_SK_SK_NS1L_6thread17LinearCombinationISJ_Li1EffLNS1Q_9ScaleType4KindE0ELNS_15FloatRoundStyleE2ESJ_EENS1_15EpilogueDefaultEEEEEvvEEEEvNT_6ParamsE)
        /*0008*/ 	.word	0x000000a8


	//----- nvinfo : EIATTR_FRAME_SIZE
	.align		4
.L_15:
        /*000c*/ 	.byte	0x04, 0x11
        /*000e*/ 	.short	(.L_17 - .L_16)
	.align		4
.L_16:
        /*0010*/ 	.word	index@(_ZN7cutlass13device_kernelINS_4gemm6kernel13GemmUniversalIN4cute5tupleIJiiiiEEENS1_10collective13CollectiveMmaINS1_34MainloopSm90TmaGmmaWarpSpecializedILi7ENS5_IJNS4_1CILi8EEENSA_ILi1EEESC_EEENS1_35KernelTmaWarpSpecializedCooperativeEEENS5_IJNSA_ILi128EEESG_NSA_ILi64EEEEEENS_6half_tENS5_IJlSC_lEEESJ_NS5_IJSC_llEEENS4_8TiledMMAINS4_8MMA_AtomIJNS4_4SM904GMMA26MMA_64x128x16_F32F16F16_SSILNSP_5MajorE0ELSR_1ELNSP_7ScaleInE1ELSS_1EEEEEENS4_6LayoutINS5_IJNSA_ILi2EEESC_SC_EEENS5_IJSC_NSA_ILi0EEESY_EEEEENS5_IJNS4_10UnderscoreES11_S11_EEEEENS4_13SM90_TMA_LOADENS4_14ComposedLayoutINS4_7SwizzleILi3ELi4ELi3EEENS4_18smem_ptr_flag_bitsILi16EEENSV_INS5_IJSB_SH_EEENS5_IJSH_SC_EEEEEEEvNS4_8identityENS4_23SM90_TMA_LOAD_MULTICASTENS15_IS17_S19_NSV_INS5_IJSH_SB_EEENS5_IJSC_SH_EEEEEEEvS1E_EENS_8epilogue10collective6detail29Sm90TmaWarpSpecializedAdapterINS1M_15DefaultEpilogueISJ_SK_SK_NS1L_6thread17LinearCombinationISJ_Li1EffLNS1Q_9ScaleType4KindE0ELNS_15FloatRoundStyleE2ESJ_EENS1_15EpilogueDefaultEEEEEvvEEEEvNT_6ParamsE)
        /*0014*/ 	.word	0x00000000


	//----- nvinfo : EIATTR_MIN_STACK_SIZE
	.align		4
.L_17:
        /*0018*/ 	.byte	0x04, 0x12
        /*001a*/ 	.short	(.L_19 - .L_18)
	.align		4
.L_18:
        /*001c*/ 	.word	index@(_ZN7cutlass13device_kernelINS_4gemm6kernel13GemmUniversalIN4cute5tupleIJiiiiEEENS1_10collective13CollectiveMmaINS1_34MainloopSm90TmaGmmaWarpSpecializedILi7ENS5_IJNS4_1CILi8EEENSA_ILi1EEESC_EEENS1_35KernelTmaWarpSpecializedCooperativeEEENS5_IJNSA_ILi128EEESG_NSA_ILi64EEEEEENS_6half_tENS5_IJlSC_lEEESJ_NS5_IJSC_llEEENS4_8TiledMMAINS4_8MMA_AtomIJNS4_4SM904GMMA26MMA_64x128x16_F32F16F16_SSILNSP_5MajorE0ELSR_1ELNSP_7ScaleInE1ELSS_1EEEEEENS4_6LayoutINS5_IJNSA_ILi2EEESC_SC_EEENS5_IJSC_NSA_ILi0EEESY_EEEEENS5_IJNS4_10UnderscoreES11_S11_EEEEENS4_13SM90_TMA_LOADENS4_14ComposedLayoutINS4_7SwizzleILi3ELi4ELi3EEENS4_18smem_ptr_flag_bitsILi16EEENSV_INS5_IJSB_SH_EEENS5_IJSH_SC_EEEEEEEvNS4_8identityENS4_23SM90_TMA_LOAD_MULTICASTENS15_IS17_S19_NSV_INS5_IJSH_SB_EEENS5_IJSC_SH_EEEEEEEvS1E_EENS_8epilogue10collective6detail29Sm90TmaWarpSpecializedAdapterINS1M_15DefaultEpilogueISJ_SK_SK_NS1L_6thread17LinearCombinationISJ_Li1EffLNS1Q_9ScaleType4KindE0ELNS_15FloatRoundStyleE2ESJ_EENS1_15EpilogueDefaultEEEEEvvEEEEvNT_6ParamsE)
        /*0020*/ 	.word	0x00000000
.L_19:


//--------------------- .nv.compat                --------------------------
	.section	.nv.compat,"",@"SHT_CUDA_COMPAT_INFO"
	.align	4
        /*0000*/ 	.byte	0x02, 0x09, 0x01, 0x00, 0x02, 0x02, 0x04, 0x00, 0x02, 0x05, 0x05, 0x00, 0x03, 0x07, 0x01, 0x01
        /*0010*/ 	.byte	0x02, 0x03, 0x01, 0x00, 0x02, 0x06, 0x01, 0x00, 0x04, 0x0b, 0x08, 0x00, 0x00, 0x00, 0x00, 0x00
        /*0020*/ 	.byte	0x00, 0x00, 0x00, 0x00


//--------------------- .nv.info._ZN7cutlass13device_kernelINS_4gemm6kernel13GemmUniversalIN4cute5tupleIJiiiiEEENS1_10collective13CollectiveMmaINS1_34MainloopSm90TmaGmmaWarpSpecializedILi7ENS5_IJNS4_1CILi8EEENSA_ILi1EEESC_EEENS1_35KernelTmaWarpSpecializedCooperativeEEENS5_IJNSA_ILi128EEESG_NSA_ILi64EEEEEENS_6half_tENS5_IJlSC_lEEESJ_NS5_IJSC_llEEENS4_8TiledMMAINS4_8MMA_AtomIJNS4_4SM904GMMA26MMA_64x128x16_F32F16F16_SSILNSP_5MajorE0ELSR_1ELNSP_7ScaleInE1ELSS_1EEEEEENS4_6LayoutINS5_IJNSA_ILi2EEESC_SC_EEENS5_IJSC_NSA_ILi0EEESY_EEEEENS5_IJNS4_10UnderscoreES11_S11_EEEEENS4_13SM90_TMA_LOADENS4_14ComposedLayoutINS4_7SwizzleILi3ELi4ELi3EEENS4_18smem_ptr_flag_bitsILi16EEENSV_INS5_IJSB_SH_EEENS5_IJSH_SC_EEEEEEEvNS4_8identityENS4_23SM90_TMA_LOAD_MULTICASTENS15_IS17_S19_NSV_INS5_IJSH_SB_EEENS5_IJSC_SH_EEEEEEEvS1E_EENS_8epilogue10collective6detail29Sm90TmaWarpSpecializedAdapterINS1M_15DefaultEpilogueISJ_SK_SK_NS1L_6thread17LinearCombinationISJ_Li1EffLNS1Q_9ScaleType4KindE0ELNS_15FloatRoundStyleE2ESJ_EENS1_15EpilogueDefaultEEEEEvvEEEEvNT_6ParamsE --------------------------
	.section	.nv.info._ZN7cutlass13device_kernelINS_4gemm6kernel13GemmUniversalIN4cute5tupleIJiiiiEEENS1_10collective13CollectiveMmaINS1_34MainloopSm90TmaGmmaWarpSpecializedILi7ENS5_IJNS4_1CILi8EEENSA_ILi1EEESC_EEENS1_35KernelTmaWarpSpecializedCooperativeEEENS5_IJNSA_ILi128EEESG_NSA_ILi64EEEEEENS_6half_tENS5_IJlSC_lEEESJ_NS5_IJSC_llEEENS4_8TiledMMAINS4_8MMA_AtomIJNS4_4SM904GMMA26MMA_64x128x16_F32F16F16_SSILNSP_5MajorE0ELSR_1ELNSP_7ScaleInE1ELSS_1EEEEEENS4_6LayoutINS5_IJNSA_ILi2EEESC_SC_EEENS5_IJSC_NSA_ILi0EEESY_EEEEENS5_IJNS4_10UnderscoreES11_S11_EEEEENS4_13SM90_TMA_LOADENS4_14ComposedLayoutINS4_7SwizzleILi3ELi4ELi3EEENS4_18smem_ptr_flag_bitsILi16EEENSV_INS5_IJSB_SH_EEENS5_IJSH_SC_EEEEEEEvNS4_8identityENS4_23SM90_TMA_LOAD_MULTICASTENS15_IS17_S19_NSV_INS5_IJSH_SB_EEENS5_IJSC_SH_EEEEEEEvS1E_EENS_8epilogue10collective6detail29Sm90TmaWarpSpecializedAdapterINS1M_15DefaultEpilogueISJ_SK_SK_NS1L_6thread17LinearCombinationISJ_Li1EffLNS1Q_9ScaleType4KindE0ELNS_15FloatRoundStyleE2ESJ_EENS1_15EpilogueDefaultEEEEEvvEEEEvNT_6ParamsE,"",@"SHT_CUDA_INFO"
	.sectionflags	@""
	.align	4


	//----- nvinfo : EIATTR_CUDA_API_VERSION
	.align		4
        /*0000*/ 	.byte	0x04, 0x37
        /*0002*/ 	.short	(.L_21 - .L_20)
.L_20:
        /*0004*/ 	.word	0x00000082


	//----- nvinfo : EIATTR_KPARAM_INFO
	.align		4
.L_21:
        /*0008*/ 	.byte	0x04, 0x17
        /*000a*/ 	.short	(.L_23 - .L_22)
.L_22:
        /*000c*/ 	.word	0x00000000
        /*0010*/ 	.short	0x0000
        /*0012*/ 	.short	0x0070
        /*0014*/ 	.byte	0x00, 0xf0, 0x01, 0x10


	//----- nvinfo : EIATTR_SPARSE_MMA_MASK
	.align		4
.L_23:
        /*0018*/ 	.byte	0x03, 0x50
        /*001a*/ 	.short	0x0000


	//----- nvinfo : EIATTR_MAXREG_COUNT
	.align		4
        /*001c*/ 	.byte	0x03, 0x1b
        /*001e*/ 	.short	0x00a8


	//----- nvinfo : EIATTR_NUM_BARRIERS
	.align		4
        /*0020*/ 	.byte	0x02, 0x4c
        /*0022*/ 	.byte	0x01
	.zero		1


	//----- nvinfo : EIATTR_EXTERNS
	.align		4
        /*0024*/ 	.byte	0x04, 0x0f
        /*0026*/ 	.short	(.L_25 - .L_24)


	//   ....[0]....
	.align		4
.L_24:
        /*0028*/ 	.word	index@(__assertfail)


	//----- nvinfo : EIATTR_MERCURY_ISA_VERSION
	.align		4
.L_25:
        /*002c*/ 	.byte	0x03, 0x5f
        /*002e*/ 	.short	0x0101


	//----- nvinfo : EIATTR_INT_WARP_WIDE_INSTR_OFFSETS
	.align		4
        /*0030*/ 	.byte	0x04, 0x31
        /*0032*/ 	.short	(.L_27 - .L_26)


	//   ....[0]....
.L_26:
        /*0034*/ 	.word	0x00000530


	//   ....[1]....
        /*0038*/ 	.word	0x00000550


	//   ....[2]....
        /*003c*/ 	.word	0x00000700


	//----- nvinfo : EIATTR_COOP_GROUP_MASK_REGIDS
	.align		4
.L_27:
        /*0040*/ 	.byte	0x04, 0x29
        /*0042*/ 	.short	(.L_29 - .L_28)


	//   ....[0]....
.L_28:
        /*0044*/ 	.word	0xffffffff


	//   ....[1]....
        /*0048*/ 	.word	0xffffffff


	//   ....[2]....
        /*004c*/ 	.word	0xffffffff


	//   ....[3]....
        /*0050*/ 	.word	0xffffffff


	//   ....[4]....
        /*0054*/ 	.word	0xffffffff


	//   ....[5]....
        /*0058*/ 	.word	0xffffffff


	//----- nvinfo : EIATTR_COOP_GROUP_INSTR_OFFSETS
	.align		4
.L_29:
        /*005c*/ 	.byte	0x04, 0x28
        /*005e*/ 	.short	(.L_31 - .L_30)


	//   ....[0]....
.L_30:
        /*0060*/ 	.word	0x00000060


	//   ....[1]....
        /*0064*/ 	.word	0x00000070


	//   ....[2]....
        /*0068*/ 	.word	0x00000130


	//   ....[3]....
        /*006c*/ 	.word	0x00000360


	//   ....[4]....
        /*0070*/ 	.word	0x00000860


	//   ....[5]....
        /*0074*/ 	.word	0x000014e0


	//----- nvinfo : EIATTR_REG_RECONFIG
	.align		4
.L_31:
        /*0078*/ 	.byte	0x01, 0x54
	.zero		2


	//----- nvinfo : EIATTR_SYSCALL_OFFSETS
	.align		4
        /*007c*/ 	.byte	0x04, 0x46
        /*007e*/ 	.short	(.L_33 - .L_32)


	//   ....[0]....
.L_32:
        /*0080*/ 	.word	0x000016d0


	//----- nvinfo : EIATTR_MBARRIER_INSTR_OFFSETS
	.align		4
.L_33:
        /*0084*/ 	.byte	0x04, 0x39
        /*0086*/ 	.short	(.L_35 - .L_34)


	//   ....[0]....
.L_34:
        /*0088*/ 	.word	0x00000260
        /*008c*/ 	.word	0x000000ff
        /*0090*/ 	.word	0x00000000
        /*0094*/ 	.short	0x0100
        /*0096*/ 	.byte	0x08
	.zero		1


	//   ....[1]....
        /*0098*/ 	.word	0x00000270
        /*009c*/ 	.word	0x000000ff
        /*00a0*/ 	.word	0x00000038
        /*00a4*/ 	.short	0x0100
        /*00a6*/ 	.byte	0x08
	.zero		1


	//   ....[2]....
        /*00a8*/ 	.word	0x00000280
        /*00ac*/ 	.word	0x000000ff
        /*00b0*/ 	.word	0x00000008
        /*00b4*/ 	.short	0x0100
        /*00b6*/ 	.byte	0x08
	.zero		1


	//   ....[3]....
        /*00b8*/ 	.word	0x00000290
        /*00bc*/ 	.word	0x000000ff
        /*00c0*/ 	.word	0x00000040
        /*00c4*/ 	.short	0x0100
        /*00c6*/ 	.byte	0x08
	.zero		1


	//   ....[4]....
        /*00c8*/ 	.word	0x000002a0
        /*00cc*/ 	.word	0x000000ff
        /*00d0*/ 	.word	0x00000010
        /*00d4*/ 	.short	0x0100
        /*00d6*/ 	.byte	0x08
	.zero		1


	//   ....[5]....
        /*00d8*/ 	.word	0x000002b0
        /*00dc*/ 	.word	0x000000ff
        /*00e0*/ 	.word	0x00000048
        /*00e4*/ 	.short	0x0100
        /*00e6*/ 	.byte	0x08
	.zero		1


	//   ....[6]....
        /*00e8*/ 	.word	0x000002c0
        /*00ec*/ 	.word	0x000000ff
        /*00f0*/ 	.word	0x00000018
        /*00f4*/ 	.short	0x0100
        /*00f6*/ 	.byte	0x08
	.zero		1


	//   ....[7]....
        /*00f8*/ 	.word	0x000002d0
        /*00fc*/ 	.word	0x000000ff
        /*0100*/ 	.word	0x00000050
        /*0104*/ 	.short	0x0100
        /*0106*/ 	.byte	0x08
	.zero		1


	//   ....[8]....
        /*0108*/ 	.word	0x000002e0
        /*010c*/ 	.word	0x000000ff
        /*0110*/ 	.word	0x00000020
        /*0114*/ 	.short	0x0100
        /*0116*/ 	.byte	0x08
	.zero		1


	//   ....[9]....
        /*0118*/ 	.word	0x000002f0
        /*011c*/ 	.word	0x000000ff
        /*0120*/ 	.word	0x00000058
        /*0124*/ 	.short	0x0100
        /*0126*/ 	.byte	0x08
	.zero		1


	//   ....[10]....
        /*0128*/ 	.word	0x00000300
        /*012c*/ 	.word	0x000000ff
        /*0130*/ 	.word	0x00000028
        /*0134*/ 	.short	0x0100
        /*0136*/ 	.byte	0x08
	.zero		1


	//   ....[11]....
        /*0138*/ 	.word	0x00000310
        /*013c*/ 	.word	0x000000ff
        /*0140*/ 	.word	0x00000060
        /*0144*/ 	.short	0x0100
        /*0146*/ 	.byte	0x08
	.zero		1


	//   ....[12]....
        /*0148*/ 	.word	0x00000320
        /*014c*/ 	.word	0x000000ff
        /*0150*/ 	.word	0x00000030
        /*0154*/ 	.short	0x0100
        /*0156*/ 	.byte	0x08
	.zero		1


	//   ....[13]....
        /*0158*/ 	.word	0x00000330
        /*015c*/ 	.word	0x000000ff
        /*0160*/ 	.word	0x00000068
        /*0164*/ 	.short	0x0100
        /*0166*/ 	.byte	0x08
	.zero		1


	//   ....[14]....
        /*0168*/ 	.word	0x00000790
        /*016c*/ 	.word	0x000000ff
        /*0170*/ 	.word	0x00000080
        /*0174*/ 	.short	0x0100
        /*0176*/ 	.byte	0x06
	.zero		1


	//   ....[15]....
        /*0178*/ 	.word	0x00000810
        /*017c*/ 	.word	0x000000ff
        /*0180*/ 	.word	0x00000088
        /*0184*/ 	.short	0x0100
        /*0186*/ 	.byte	0x06
	.zero		1


	//   ....[16]....
        /*0188*/ 	.word	0x00001790
        /*018c*/ 	.word	0x00000003
        /*0190*/ 	.word	0x00000000
        /*0194*/ 	.short	0x010a
        /*0196*/ 	.byte	0x3f
	.zero		1


	//   ....[17]....
        /*0198*/ 	.word	0x000017f0
        /*019c*/ 	.word	0x00000003
        /*01a0*/ 	.word	0x00000000
        /*01a4*/ 	.short	0x010a
        /*01a6*/ 	.byte	0x3f
	.zero		1


	//   ....[18]....
        /*01a8*/ 	.word	0x00001b70
        /*01ac*/ 	.word	0x00000005
        /*01b0*/ 	.word	0x00000000
        /*01b4*/ 	.short	0x010a
        /*01b6*/ 	.byte	0x3f
	.zero		1


	//   ....[19]....
        /*01b8*/ 	.word	0x00001bb0
        /*01bc*/ 	.word	0x00000005
        /*01c0*/ 	.word	0x00000000
        /*01c4*/ 	.short	0x010a
        /*01c6*/ 	.byte	0x3f
	.zero		1


	//   ....[20]....
        /*01c8*/ 	.word	0x00001e10
        /*01cc*/ 	.word	0x00000004
        /*01d0*/ 	.word	0x00000000
        /*01d4*/ 	.short	0x0101
        /*01d6*/ 	.byte	0x3f
	.zero		1


	//   ....[21]....
        /*01d8*/ 	.word	0x00002030
        /*01dc*/ 	.word	0x00000000
        /*01e0*/ 	.word	0x00000000
        /*01e4*/ 	.short	0x0101
        /*01e6*/ 	.byte	0x3f
	.zero		1


	//   ....[22]....
        /*01e8*/ 	.word	0x000071d0
        /*01ec*/ 	.word	0x00000018
        /*01f0*/ 	.word	0x00000038
        /*01f4*/ 	.short	0x010a
        /*01f6*/ 	.byte	0x3f
	.zero		1


	//   ....[23]....
        /*01f8*/ 	.word	0x00007630
        /*01fc*/ 	.word	0x00000006
        /*0200*/ 	.word	0x00000088
        /*0204*/ 	.short	0x0101
        /*0206*/ 	.byte	0x3f
	.zero		1


	//   ....[24]....
        /*0208*/ 	.word	0x00007d30
        /*020c*/ 	.word	0x00000007
        /*0210*/ 	.word	0x00000000
        /*0214*/ 	.short	0x010a
        /*0216*/ 	.byte	0x3f
	.zero		1


	//   ....[25]....
        /*0218*/ 	.word	0x00007db0
        /*021c*/ 	.word	0x00000006
        /*0220*/ 	.word	0x00000000
        /*0224*/ 	.short	0x010a
        /*0226*/ 	.byte	0x3f
	.zero		1


	//   ....[26]....
        /*0228*/ 	.word	0x00007e40
        /*022c*/ 	.word	0x00000007
        /*0230*/ 	.word	0x00000000
        /*0234*/ 	.short	0x010a
        /*0236*/ 	.byte	0x3f
	.zero		1


	//   ....[27]....
        /*0238*/ 	.word	0x00007ed0
        /*023c*/ 	.word	0x00000006
        /*0240*/ 	.word	0x00000000
        /*0244*/ 	.short	0x010a
        /*0246*/ 	.byte	0x3f
	.zero		1


	//   ....[28]....
        /*0248*/ 	.word	0x00007f60
        /*024c*/ 	.word	0x00000007
        /*0250*/ 	.word	0x00000000
        /*0254*/ 	.short	0x010a
        /*0256*/ 	.byte	0x3f
	.zero		1


	//   ....[29]....
        /*0258*/ 	.word	0x00007ff0
        /*025c*/ 	.word	0x00000006
        /*0260*/ 	.word	0x00000000
        /*0264*/ 	.short	0x010a
        /*0266*/ 	.byte	0x3f
	.zero		1


	//   ....[30]....
        /*0268*/ 	.word	0x00008080
        /*026c*/ 	.word	0x00000005
        /*0270*/ 	.word	0x00000000
        /*0274*/ 	.short	0x010a
        /*0276*/ 	.byte	0x3f
	.zero		1


	//   ....[31]....
        /*0278*/ 	.word	0x000080e0
        /*027c*/ 	.word	0x00000003
        /*0280*/ 	.word	0x00000000
        /*0284*/ 	.short	0x010a
        /*0286*/ 	.byte	0x3f
	.zero		1


	//   ....[32]....
        /*0288*/ 	.word	0x00008130
        /*028c*/ 	.word	0x00000005
        /*0290*/ 	.word	0x00000000
        /*0294*/ 	.short	0x010a
        /*0296*/ 	.byte	0x3f
	.zero		1


	//   ....[33]....
        /*0298*/ 	.word	0x00008200
        /*029c*/ 	.word	0x00000018
        /*02a0*/ 	.word	0x00000038
        /*02a4*/ 	.short	0x010a
        /*02a6*/ 	.byte	0x3f
	.zero		1


	//   ....[34]....
        /*02a8*/ 	.word	0x000082d0
        /*02ac*/ 	.word	0x00000007
        /*02b0*/ 	.word	0x00000000
        /*02b4*/ 	.short	0x010a
        /*02b6*/ 	.byte	0x3f
	.zero		1


	//   ....[35]....
        /*02b8*/ 	.word	0x00008320
        /*02bc*/ 	.word	0x00000006
        /*02c0*/ 	.word	0x00000000
        /*02c4*/ 	.short	0x010a
        /*02c6*/ 	.byte	0x3f
	.zero		1


	//   ....[36]....
        /*02c8*/ 	.word	0x00008370
        /*02cc*/ 	.word	0x00000007
        /*02d0*/ 	.word	0x00000000
        /*02d4*/ 	.short	0x010a
        /*02d6*/ 	.byte	0x3f
	.zero		1


	//   ....[37]....
        /*02d8*/ 	.word	0x000083c0
        /*02dc*/ 	.word	0x00000006
        /*02e0*/ 	.word	0x00000000
        /*02e4*/ 	.short	0x010a
        /*02e6*/ 	.byte	0x3f
	.zero		1


	//   ....[38]....
        /*02e8*/ 	.word	0x00008410
        /*02ec*/ 	.word	0x00000007
        /*02f0*/ 	.word	0x00000000
        /*02f4*/ 	.short	0x010a
        /*02f6*/ 	.byte	0x3f
	.zero		1


	//   ....[39]....
        /*02f8*/ 	.word	0x00008460
        /*02fc*/ 	.word	0x00000006
        /*0300*/ 	.word	0x00000000
        /*0304*/ 	.short	0x010a
        /*0306*/ 	.byte	0x3f
	.zero		1


	//----- nvinfo : EIATTR_NUM_MBARRIERS
	.align		4
.L_35:
        /*0308*/ 	.byte	0x03, 0x38
        /*030a*/ 	.short	0x0010


	//----- nvinfo : EIATTR_EXIT_INSTR_OFFSETS
	.align		4
        /*030c*/ 	.byte	0x04, 0x1c
        /*030e*/ 	.short	(.L_37 - .L_36)


	//   ....[0]....
.L_36:
        /*0310*/ 	.word	0x00000a30


	//   ....[1]....
        /*0314*/ 	.word	0x00001240


	//   ....[2]....
        /*0318*/ 	.word	0x00006920


	//   ....[3]....
        /*031c*/ 	.word	0x00006e80


	//   ....[4]....
        /*0320*/ 	.word	0x000080d0


	//----- nvinfo : EIATTR_MAX_THREADS
	.align		4
.L_37:
        /*0324*/ 	.byte	0x04, 0x05
        /*0326*/ 	.short	(.L_39 - .L_38)
.L_38:
        /*0328*/ 	.word	0x00000180
        /*032c*/ 	.word	0x00000001
        /*0330*/ 	.word	0x00000001


	//----- nvinfo : EIATTR_CRS_STACK_SIZE
	.align		4
.L_39:
        /*0334*/ 	.byte	0x04, 0x1e
        /*0336*/ 	.short	(.L_41 - .L_40)
.L_40:
        /*0338*/ 	.word	0x00000000


	//----- nvinfo : EIATTR_CBANK_PARAM_SIZE
	.align		4
.L_41:
        /*033c*/ 	.byte	0x03, 0x19
        /*033e*/ 	.short	0x0470


	//----- nvinfo : EIATTR_PARAM_CBANK
	.align		4
        /*0340*/ 	.byte	0x04, 0x0a
        /*0342*/ 	.short	(.L_43 - .L_42)
	.align		4
.L_42:
        /*0344*/ 	.word	index@(.nv.constant0._ZN7cutlass13device_kernelINS_4gemm6kernel13GemmUniversalIN4cute5tupleIJiiiiEEENS1_10collective13CollectiveMmaINS1_34MainloopSm90TmaGmmaWarpSpecializedILi7ENS5_IJNS4_1CILi8EEENSA_ILi1EEESC_EEENS1_35KernelTmaWarpSpecializedCooperativeEEENS5_IJNSA_ILi128EEESG_NSA_ILi64EEEEEENS_6half_tENS5_IJlSC_lEEESJ_NS5_IJSC_llEEENS4_8TiledMMAINS4_8MMA_AtomIJNS4_4SM904GMMA26MMA_64x128x16_F32F16F16_SSILNSP_5MajorE0ELSR_1ELNSP_7ScaleInE1ELSS_1EEEEEENS4_6LayoutINS5_IJNSA_ILi2EEESC_SC_EEENS5_IJSC_NSA_ILi0EEESY_EEEEENS5_IJNS4_10UnderscoreES11_S11_EEEEENS4_13SM90_TMA_LOADENS4_14ComposedLayoutINS4_7SwizzleILi3ELi4ELi3EEENS4_18smem_ptr_flag_bitsILi16EEENSV_INS5_IJSB_SH_EEENS5_IJSH_SC_EEEEEEEvNS4_8identityENS4_23SM90_TMA_LOAD_MULTICASTENS15_IS17_S19_NSV_INS5_IJSH_SB_EEENS5_IJSC_SH_EEEEEEEvS1E_EENS_8epilogue10collective6detail29Sm90TmaWarpSpecializedAdapterINS1M_15DefaultEpilogueISJ_SK_SK_NS1L_6thread17LinearCombinationISJ_Li1EffLNS1Q_9ScaleType4KindE0ELNS_15FloatRoundStyleE2ESJ_EENS1_15EpilogueDefaultEEEEEvvEEEEvNT_6ParamsE)
        /*0348*/ 	.short	0x0210
        /*034a*/ 	.short	0x0470


	//----- nvinfo : EIATTR_SW_WAR
	.align		4
.L_43:
        /*034c*/ 	.byte	0x04, 0x36
        /*034e*/ 	.short	(.L_45 - .L_44)
.L_44:
        /*0350*/ 	.word	0x00000008
.L_45:


//--------------------- .nv.callgraph             --------------------------
	.section	.nv.callgraph,"",@"SHT_CUDA_CALLGRAPH"
	.align	4
	.sectionentsize	8
	.align		4
        /*0000*/ 	.word	0x00000000
	.align		4
        /*0004*/ 	.word	0xffffffff
	.align		4
        /*0008*/ 	.word	index@(_ZN7cutlass13device_kernelINS_4gemm6kernel13GemmUniversalIN4cute5tupleIJiiiiEEENS1_10collective13CollectiveMmaINS1_34MainloopSm90TmaGmmaWarpSpecializedILi7ENS5_IJNS4_1CILi8EEENSA_ILi1EEESC_EEENS1_35KernelTmaWarpSpecializedCooperativeEEENS5_IJNSA_ILi128EEESG_NSA_ILi64EEEEEENS_6half_tENS5_IJlSC_lEEESJ_NS5_IJSC_llEEENS4_8TiledMMAINS4_8MMA_AtomIJNS4_4SM904GMMA26MMA_64x128x16_F32F16F16_SSILNSP_5MajorE0ELSR_1ELNSP_7ScaleInE1ELSS_1EEEEEENS4_6LayoutINS5_IJNSA_ILi2EEESC_SC_EEENS5_IJSC_NSA_ILi0EEESY_EEEEENS5_IJNS4_10UnderscoreES11_S11_EEEEENS4_13SM90_TMA_LOADENS4_14ComposedLayoutINS4_7SwizzleILi3ELi4ELi3EEENS4_18smem_ptr_flag_bitsILi16EEENSV_INS5_IJSB_SH_EEENS5_IJSH_SC_EEEEEEEvNS4_8identityENS4_23SM90_TMA_LOAD_MULTICASTENS15_IS17_S19_NSV_INS5_IJSH_SB_EEENS5_IJSC_SH_EEEEEEEvS1E_EENS_8epilogue10collective6detail29Sm90TmaWarpSpecializedAdapterINS1M_15DefaultEpilogueISJ_SK_SK_NS1L_6thread17LinearCombinationISJ_Li1EffLNS1Q_9ScaleType4KindE0ELNS_15FloatRoundStyleE2ESJ_EENS1_15EpilogueDefaultEEEEEvvEEEEvNT_6ParamsE)
	.align		4
        /*000c*/ 	.word	index@(__assertfail)
	.align		4
        /*0010*/ 	.word	0x00000000
	.align		4
        /*0014*/ 	.word	0xfffffffe
	.align		4
        /*0018*/ 	.word	0x00000000
	.align		4
        /*001c*/ 	.word	0xfffffffd
	.align		4
        /*0020*/ 	.word	0x00000000
	.align		4
        /*0024*/ 	.word	0xfffffffc


//--------------------- .nv.constant4             --------------------------
	.section	.nv.constant4,"a",@progbits
	.align	8
	.align		8
.nv.constant4:
        /*0000*/ 	.dword	__assertfail
	.align		8
        /*0008*/ 	.dword	__unnamed_1
	.align		8
        /*0010*/ 	.dword	_ZN40_INTERNAL_911ec752_4_k_cu_413b3164_172364cuda3std3__45__cpo5beginE
	.align		8
        /*0018*/ 	.dword	_ZN40_INTERNAL_911ec752_4_k_cu_413b3164_172364cuda3std3__45__cpo3endE
	.align		8
        /*0020*/ 	.dword	_ZN40_INTERNAL_911ec752_4_k_cu_413b3164_172364cuda3std3__45__cpo6cbeginE
	.align		8
        /*0028*/ 	.dword	_ZN40_INTERNAL_911ec752_4_k_cu_413b3164_172364cuda3std3__45__cpo4cendE
	.align		8
        /*0030*/ 	.dword	_ZN40_INTERNAL_911ec752_4_k_cu_413b3164_172364cuda3std3__442_GLOBAL__N__911ec752_4_k_cu_413b3164_172366ignoreE
	.align		8
        /*0038*/ 	.dword	_ZN40_INTERNAL_911ec752_4_k_cu_413b3164_172364cuda3std3__419piecewise_constructE
	.align		8
        /*0040*/ 	.dword	_ZN40_INTERNAL_911ec752_4_k_cu_413b3164_172364cuda3std3__48in_placeE
	.align		8
        /*0048*/ 	.dword	_ZN40_INTERNAL_911ec752_4_k_cu_413b3164_172364cuda3std6ranges3__45__cpo4swapE
	.align		8
        /*0050*/ 	.dword	_ZN40_INTERNAL_911ec752_4_k_cu_413b3164_172364cuda3std6ranges3__45__cpo9iter_moveE
	.align		8
        /*0058*/ 	.dword	_ZN40_INTERNAL_911ec752_4_k_cu_413b3164_172364cute7productE
	.align		8
        /*0060*/ 	.dword	_ZN40_INTERNAL_911ec752_4_k_cu_413b3164_172364cute1_E
	.align		8
        /*0068*/ 	.dword	$str$22
	.align		8
        /*0070*/ 	.dword	$str$23


//--------------------- .text._ZN7cutlass13device_kernelINS_4gemm6kernel13GemmUniversalIN4cute5tupleIJiiiiEEENS1_10collective13CollectiveMmaINS1_34MainloopSm90TmaGmmaWarpSpecializedILi7ENS5_IJNS4_1CILi8EEENSA_ILi1EEESC_EEENS1_35KernelTmaWarpSpecializedCooperativeEEENS5_IJNSA_ILi128EEESG_NSA_ILi64EEEEEENS_6half_tENS5_IJlSC_lEEESJ_NS5_IJSC_llEEENS4_8TiledMMAINS4_8MMA_AtomIJNS4_4SM904GMMA26MMA_64x128x16_F32F16F16_SSILNSP_5MajorE0ELSR_1ELNSP_7ScaleInE1ELSS_1EEEEEENS4_6LayoutINS5_IJNSA_ILi2EEESC_SC_EEENS5_IJSC_NSA_ILi0EEESY_EEEEENS5_IJNS4_10UnderscoreES11_S11_EEEEENS4_13SM90_TMA_LOADENS4_14ComposedLayoutINS4_7SwizzleILi3ELi4ELi3EEENS4_18smem_ptr_flag_bitsILi16EEENSV_INS5_IJSB_SH_EEENS5_IJSH_SC_EEEEEEEvNS4_8identityENS4_23SM90_TMA_LOAD_MULTICASTENS15_IS17_S19_NSV_INS5_IJSH_SB_EEENS5_IJSC_SH_EEEEEEEvS1E_EENS_8epilogue10collective6detail29Sm90TmaWarpSpecializedAdapterINS1M_15DefaultEpilogueISJ_SK_SK_NS1L_6thread17LinearCombinationISJ_Li1EffLNS1Q_9ScaleType4KindE0ELNS_15FloatRoundStyleE2ESJ_EENS1_15EpilogueDefaultEEEEEvvEEEEvNT_6ParamsE --------------------------
	.section	.text._ZN7cutlass13device_kernelINS_4gemm6kernel13GemmUniversalIN4cute5tupleIJiiiiEEENS1_10collective13CollectiveMmaINS1_34MainloopSm90TmaGmmaWarpSpecializedILi7ENS5_IJNS4_1CILi8EEENSA_ILi1EEESC_EEENS1_35KernelTmaWarpSpecializedCooperativeEEENS5_IJNSA_ILi128EEESG_NSA_ILi64EEEEEENS_6half_tENS5_IJlSC_lEEESJ_NS5_IJSC_llEEENS4_8TiledMMAINS4_8MMA_AtomIJNS4_4SM904GMMA26MMA_64x128x16_F32F16F16_SSILNSP_5MajorE0ELSR_1ELNSP_7ScaleInE1ELSS_1EEEEEENS4_6LayoutINS5_IJNSA_ILi2EEESC_SC_EEENS5_IJSC_NSA_ILi0EEESY_EEEEENS5_IJNS4_10UnderscoreES11_S11_EEEEENS4_13SM90_TMA_LOADENS4_14ComposedLayoutINS4_7SwizzleILi3ELi4ELi3EEENS4_18smem_ptr_flag_bitsILi16EEENSV_INS5_IJSB_SH_EEENS5_IJSH_SC_EEEEEEEvNS4_8identityENS4_23SM90_TMA_LOAD_MULTICASTENS15_IS17_S19_NSV_INS5_IJSH_SB_EEENS5_IJSC_SH_EEEEEEEvS1E_EENS_8epilogue10collective6detail29Sm90TmaWarpSpecializedAdapterINS1M_15DefaultEpilogueISJ_SK_SK_NS1L_6thread17LinearCombinationISJ_Li1EffLNS1Q_9ScaleType4KindE0ELNS_15FloatRoundStyleE2ESJ_EENS1_15EpilogueDefaultEEEEEvvEEEEvNT_6ParamsE,"ax",@progbits
	.align	128
.text._ZN7cutlass13device_kernelINS_4gemm6kernel13GemmUniversalIN4cute5tupleIJiiiiEEENS1_10collective13CollectiveMmaINS1_34MainloopSm90TmaGmmaWarpSpecializedILi7ENS5_IJNS4_1CILi8EEENSA_ILi1EEESC_EEENS1_35KernelTmaWarpSpecializedCooperativeEEENS5_IJNSA_ILi128EEESG_NSA_ILi64EEEEEENS_6half_tENS5_IJlSC_lEEESJ_NS5_IJSC_llEEENS4_8TiledMMAINS4_8MMA_AtomIJNS4_4SM904GMMA26MMA_64x128x16_F32F16F16_SSILNSP_5MajorE0ELSR_1ELNSP_7ScaleInE1ELSS_1EEEEEENS4_6LayoutINS5_IJNSA_ILi2EEESC_SC_EEENS5_IJSC_NSA_ILi0EEESY_EEEEENS5_IJNS4_10UnderscoreES11_S11_EEEEENS4_13SM90_TMA_LOADENS4_14ComposedLayoutINS4_7SwizzleILi3ELi4ELi3EEENS4_18smem_ptr_flag_bitsILi16EEENSV_INS5_IJSB_SH_EEENS5_IJSH_SC_EEEEEEEvNS4_8identityENS4_23SM90_TMA_LOAD_MULTICASTENS15_IS17_S19_NSV_INS5_IJSH_SB_EEENS5_IJSC_SH_EEEEEEEvS1E_EENS_8epilogue10collective6detail29Sm90TmaWarpSpecializedAdapterINS1M_15DefaultEpilogueISJ_SK_SK_NS1L_6thread17LinearCombinationISJ_Li1EffLNS1Q_9ScaleType4KindE0ELNS_15FloatRoundStyleE2ESJ_EENS1_15EpilogueDefaultEEEEEvvEEEEvNT_6ParamsE:
        .type           _ZN7cutlass13device_kernelINS_4gemm6kernel13GemmUniversalIN4cute5tupleIJiiiiEEENS1_10collective13CollectiveMmaINS1_34MainloopSm90TmaGmmaWarpSpecializedILi7ENS5_IJNS4_1CILi8EEENSA_ILi1EEESC_EEENS1_35KernelTmaWarpSpecializedCooperativeEEENS5_IJNSA_ILi128EEESG_NSA_ILi64EEEEEENS_6half_tENS5_IJlSC_lEEESJ_NS5_IJSC_llEEENS4_8TiledMMAINS4_8MMA_AtomIJNS4_4SM904GMMA26MMA_64x128x16_F32F16F16_SSILNSP_5MajorE0ELSR_1ELNSP_7ScaleInE1ELSS_1EEEEEENS4_6LayoutINS5_IJNSA_ILi2EEESC_SC_EEENS5_IJSC_NSA_ILi0EEESY_EEEEENS5_IJNS4_10UnderscoreES11_S11_EEEEENS4_13SM90_TMA_LOADENS4_14ComposedLayoutINS4_7SwizzleILi3ELi4ELi3EEENS4_18smem_ptr_flag_bitsILi16EEENSV_INS5_IJSB_SH_EEENS5_IJSH_SC_EEEEEEEvNS4_8identityENS4_23SM90_TMA_LOAD_MULTICASTENS15_IS17_S19_NSV_INS5_IJSH_SB_EEENS5_IJSC_SH_EEEEEEEvS1E_EENS_8epilogue10collective6detail29Sm90TmaWarpSpecializedAdapterINS1M_15DefaultEpilogueISJ_SK_SK_NS1L_6thread17LinearCombinationISJ_Li1EffLNS1Q_9ScaleType4KindE0ELNS_15FloatRoundStyleE2ESJ_EENS1_15EpilogueDefaultEEEEEvvEEEEvNT_6ParamsE,@function
        .size           _ZN7cutlass13device_kernelINS_4gemm6kernel13GemmUniversalIN4cute5tupleIJiiiiEEENS1_10collective13CollectiveMmaINS1_34MainloopSm90TmaGmmaWarpSpecializedILi7ENS5_IJNS4_1CILi8EEENSA_ILi1EEESC_EEENS1_35KernelTmaWarpSpecializedCooperativeEEENS5_IJNSA_ILi128EEESG_NSA_ILi64EEEEEENS_6half_tENS5_IJlSC_lEEESJ_NS5_IJSC_llEEENS4_8TiledMMAINS4_8MMA_AtomIJNS4_4SM904GMMA26MMA_64x128x16_F32F16F16_SSILNSP_5MajorE0ELSR_1ELNSP_7ScaleInE1ELSS_1EEEEEENS4_6LayoutINS5_IJNSA_ILi2EEESC_SC_EEENS5_IJSC_NSA_ILi0EEESY_EEEEENS5_IJNS4_10UnderscoreES11_S11_EEEEENS4_13SM90_TMA_LOADENS4_14ComposedLayoutINS4_7SwizzleILi3ELi4ELi3EEENS4_18smem_ptr_flag_bitsILi16EEENSV_INS5_IJSB_SH_EEENS5_IJSH_SC_EEEEEEEvNS4_8identityENS4_23SM90_TMA_LOAD_MULTICASTENS15_IS17_S19_NSV_INS5_IJSH_SB_EEENS5_IJSC_SH_EEEEEEEvS1E_EENS_8epilogue10collective6detail29Sm90TmaWarpSpecializedAdapterINS1M_15DefaultEpilogueISJ_SK_SK_NS1L_6thread17LinearCombinationISJ_Li1EffLNS1Q_9ScaleType4KindE0ELNS_15FloatRoundStyleE2ESJ_EENS1_15EpilogueDefaultEEEEEvvEEEEvNT_6ParamsE,(.L_x_205 - _ZN7cutlass13device_kernelINS_4gemm6kernel13GemmUniversalIN4cute5tupleIJiiiiEEENS1_10collective13CollectiveMmaINS1_34MainloopSm90TmaGmmaWarpSpecializedILi7ENS5_IJNS4_1CILi8EEENSA_ILi1EEESC_EEENS1_35KernelTmaWarpSpecializedCooperativeEEENS5_IJNSA_ILi128EEESG_NSA_ILi64EEEEEENS_6half_tENS5_IJlSC_lEEESJ_NS5_IJSC_llEEENS4_8TiledMMAINS4_8MMA_AtomIJNS4_4SM904GMMA26MMA_64x128x16_F32F16F16_SSILNSP_5MajorE0ELSR_1ELNSP_7ScaleInE1ELSS_1EEEEEENS4_6LayoutINS5_IJNSA_ILi2EEESC_SC_EEENS5_IJSC_NSA_ILi0EEESY_EEEEENS5_IJNS4_10UnderscoreES11_S11_EEEEENS4_13SM90_TMA_LOADENS4_14ComposedLayoutINS4_7SwizzleILi3ELi4ELi3EEENS4_18smem_ptr_flag_bitsILi16EEENSV_INS5_IJSB_SH_EEENS5_IJSH_SC_EEEEEEEvNS4_8identityENS4_23SM90_TMA_LOAD_MULTICASTENS15_IS17_S19_NSV_INS5_IJSH_SB_EEENS5_IJSC_SH_EEEEEEEvS1E_EENS_8epilogue10collective6detail29Sm90TmaWarpSpecializedAdapterINS1M_15DefaultEpilogueISJ_SK_SK_NS1L_6thread17LinearCombinationISJ_Li1EffLNS1Q_9ScaleType4KindE0ELNS_15FloatRoundStyleE2ESJ_EENS1_15EpilogueDefaultEEEEEvvEEEEvNT_6ParamsE)
        .other          _ZN7cutlass13device_kernelINS_4gemm6kernel13GemmUniversalIN4cute5tupleIJiiiiEEENS1_10collective13CollectiveMmaINS1_34MainloopSm90TmaGmmaWarpSpecializedILi7ENS5_IJNS4_1CILi8EEENSA_ILi1EEESC_EEENS1_35KernelTmaWarpSpecializedCooperativeEEENS5_IJNSA_ILi128EEESG_NSA_ILi64EEEEEENS_6half_tENS5_IJlSC_lEEESJ_NS5_IJSC_llEEENS4_8TiledMMAINS4_8MMA_AtomIJNS4_4SM904GMMA26MMA_64x128x16_F32F16F16_SSILNSP_5MajorE0ELSR_1ELNSP_7ScaleInE1ELSS_1EEEEEENS4_6LayoutINS5_IJNSA_ILi2EEESC_SC_EEENS5_IJSC_NSA_ILi0EEESY_EEEEENS5_IJNS4_10UnderscoreES11_S11_EEEEENS4_13SM90_TMA_LOADENS4_14ComposedLayoutINS4_7SwizzleILi3ELi4ELi3EEENS4_18smem_ptr_flag_bitsILi16EEENSV_INS5_IJSB_SH_EEENS5_IJSH_SC_EEEEEEEvNS4_8identityENS4_23SM90_TMA_LOAD_MULTICASTENS15_IS17_S19_NSV_INS5_IJSH_SB_EEENS5_IJSC_SH_EEEEEEEvS1E_EENS_8epilogue10collective6detail29Sm90TmaWarpSpecializedAdapterINS1M_15DefaultEpilogueISJ_SK_SK_NS1L_6thread17LinearCombinationISJ_Li1EffLNS1Q_9ScaleType4KindE0ELNS_15FloatRoundStyleE2ESJ_EENS1_15EpilogueDefaultEEEEEvvEEEEvNT_6ParamsE,@"STO_CUDA_ENTRY STV_DEFAULT"
_ZN7cutlass13device_kernelINS_4gemm6kernel13GemmUniversalIN4cute5tupleIJiiiiEEENS1_10collective13CollectiveMmaINS1_34MainloopSm90TmaGmmaWarpSpecializedILi7ENS5_IJNS4_1CILi8EEENSA_ILi1EEESC_EEENS1_35KernelTmaWarpSpecializedCooperativeEEENS5_IJNSA_ILi128EEESG_NSA_ILi64EEEEEENS_6half_tENS5_IJlSC_lEEESJ_NS5_IJSC_llEEENS4_8TiledMMAINS4_8MMA_AtomIJNS4_4SM904GMMA26MMA_64x128x16_F32F16F16_SSILNSP_5MajorE0ELSR_1ELNSP_7ScaleInE1ELSS_1EEEEEENS4_6LayoutINS5_IJNSA_ILi2EEESC_SC_EEENS5_IJSC_NSA_ILi0EEESY_EEEEENS5_IJNS4_10UnderscoreES11_S11_EEEEENS4_13SM90_TMA_LOADENS4_14ComposedLayoutINS4_7SwizzleILi3ELi4ELi3EEENS4_18smem_ptr_flag_bitsILi16EEENSV_INS5_IJSB_SH_EEENS5_IJSH_SC_EEEEEEEvNS4_8identityENS4_23SM90_TMA_LOAD_MULTICASTENS15_IS17_S19_NSV_INS5_IJSH_SB_EEENS5_IJSC_SH_EEEEEEEvS1E_EENS_8epilogue10collective6detail29Sm90TmaWarpSpecializedAdapterINS1M_15DefaultEpilogueISJ_SK_SK_NS1L_6thread17LinearCombinationISJ_Li1EffLNS1Q_9ScaleType4KindE0ELNS_15FloatRoundStyleE2ESJ_EENS1_15EpilogueDefaultEEEEEvvEEEEvNT_6ParamsE:
[----:B------:R-:W0:Y:S01]  /*0000*/  LDC R1, c[0x0][0x28] ;  /* 0x00000a00ff017b82 */ /* 0x000e220000000800 */
[----:B------:R-:W1:Y:S01]  /*0010*/  S2R R95, SR_TID.X ;  /* 0x00000000005f7919 */ /* 0x000e620000002100 */
[----:B------:R-:W-:Y:S01]  /*0020*/  ELECT P0, URZ, PT ;  /* 0x00000000003f782f */ /* 0x000fe20003800000 */
[----:B------:R-:W-:Y:S01]  /*0030*/  BSSY B0, `(.L_x_0) ;  /* 0x000000f000007945 */ /* 0x000fe20003800000 */
[--C-:B-1----:R-:W-:Y:S02]  /*0040*/  SHF.R.U32.HI R0, RZ, 0x5, R95.reuse ;  /* 0x00000005ff007819 */ /* 0x102fe4000001165f */
[----:B------:R-:W-:-:S03]  /*0050*/  SHF.R.U32.HI R6, RZ, 0x7, R95 ;  /* 0x00000007ff067819 */ /* 0x000fc6000001165f */
[----:B------:R-:W1:Y:S04]  /*0060*/  SHFL.IDX PT, R3, R0, RZ, 0x1f ;  /* 0x00001fff00037589 */ /* 0x000e6800000e0000 */
[----:B------:R2:W3:Y:S01]  /*0070*/  SHFL.IDX PT, R2, R6, RZ, 0x1f ;  /* 0x00001fff06027589 */ /* 0x0004e200000e0000 */
[----:B-1----:R-:W-:-:S13]  /*0080*/  ISETP.NE.OR P0, PT, R3, RZ, !P0 ;  /* 0x000000ff0300720c */ /* 0x002fda0004705670 */
[----:B0-23--:R-:W-:Y:S05]  /*0090*/  @P0 BRA `(.L_x_1) ;  /* 0x0000000000200947 */ /* 0x00dfea0003800000 */
[----:B------:R-:W-:Y:S02]  /*00a0*/  ULDC.64 UR4, c[0x0][0x198] ;  /* 0x0000660000047ab9 */ /* 0x000fe40000000a00 */
[----:B------:R-:W-:Y:S02]  /*00b0*/  UIADD3 UR6, UP0, UR4, 0xf0, URZ ;  /* 0x000000f004067890 */ /* 0x000fe4000ff1e03f */
[----:B------:R-:W-:Y:S02]  /*00c0*/  UIADD3 UR4, UP1, UR4, 0x1f0, URZ ;  /* 0x000001f004047890 */ /* 0x000fe4000ff3e03f */
[----:B------:R-:W-:Y:S02]  /*00d0*/  UIADD3.X UR7, URZ, UR5, URZ, UP0, !UPT ;  /* 0x000000053f077290 */ /* 0x000fe400087fe43f */
[----:B------:R-:W-:-:S07]  /*00e0*/  UIADD3.X UR5, URZ, UR5, URZ, UP1, !UPT ;  /* 0x000000053f057290 */ /* 0x000fce0008ffe43f */
[----:B------:R0:W-:Y:S02]  /*00f0*/  UTMACCTL.PF [UR6] ;  /* 0x00000000060079b9 */ /* 0x0001e40008040000 */
[----:B------:R0:W-:Y:S02]  /*0100*/  UTMACCTL.PF [UR4] ;  /* 0x00000000040079b9 */ /* 0x0001e40008040000 */
[----:B0-----:R-:W-:Y:S01]  /*0110*/  NOP ;  /* 0x0000000000007918 */ /* 0x001fe20000000000 */
.L_x_1:
[----:B------:R-:W-:Y:S05]  /*0120*/  BSYNC B0 ;  /* 0x0000000000007941 */ /* 0x000fea0003800000 */
.L_x_0:
[----:B------:R-:W0:Y:S01]  /*0130*/  SHFL.IDX PT, R5, R0, RZ, 0x1f ;  /* 0x00001fff00057589 */ /* 0x000e2200000e0000 */
[----:B------:R-:W-:-:S04]  /*0140*/  SHF.R.S32.HI R4, RZ, 0x1f, R95 ;  /* 0x0000001fff047819 */ /* 0x000fc8000001145f */
[----:B------:R-:W-:-:S04]  /*0150*/  LEA.HI R4, R4, R95, RZ, 0x7 ;  /* 0x0000005f04047211 */ /* 0x000fc800078f38ff */
[----:B------:R-:W-:Y:S02]  /*0160*/  LOP3.LUT R4, R4, 0xffffff80, RZ, 0xc0, !PT ;  /* 0xffffff8004047812 */ /* 0x000fe400078ec0ff */
[----:B0-----:R-:W-:-:S13]  /*0170*/  ISETP.NE.AND P0, PT, R5, RZ, PT ;  /* 0x000000ff0500720c */ /* 0x001fda0003f05270 */
[----:B------:R-:W-:Y:S05]  /*0180*/  @P0 BRA `(.L_x_2) ;  /* 0x0000000000700947 */ /* 0x000fea0003800000 */
[----:B------:R-:W0:Y:S01]  /*0190*/  S2UR UR8, SR_CgaCtaId ;  /* 0x00000000000879c3 */ /* 0x000e220000008800 */
[----:B------:R-:W-:Y:S01]  /*01a0*/  UMOV UR4, 0x400 ;  /* 0x0000040000047882 */ /* 0x000fe20000000000 */
[----:B------:R-:W-:Y:S01]  /*01b0*/  UMOV UR5, 0x1 ;  /* 0x0000000100057882 */ /* 0x000fe20000000000 */
[----:B------:R-:W-:Y:S01]  /*01c0*/  UMOV UR6, 0x10 ;  /* 0x0000001000067882 */ /* 0x000fe20000000000 */
[----:B------:R-:W-:Y:S01]  /*01d0*/  ELECT P0, URZ, PT ;  /* 0x00000000003f782f */ /* 0x000fe20003800000 */
[----:B------:R-:W-:-:S04]  /*01e0*/  UIADD3 UR6, -UR6, 0x100000, URZ ;  /* 0x0010000006067890 */ /* 0x000fc8000fffe13f */
[----:B------:R-:W-:Y:S02]  /*01f0*/  USHF.L.U32 UR7, UR6, 0xb, URZ ;  /* 0x0000000b06077899 */ /* 0x000fe4000800063f */
[----:B------:R-:W-:Y:S02]  /*0200*/  USHF.L.U32 UR6, UR6, 0x1, URZ ;  /* 0x0000000106067899 */ /* 0x000fe4000800063f */
[----:B0-----:R-:W-:Y:S02]  /*0210*/  ULEA UR8, UR8, UR4, 0x18 ;  /* 0x0000000408087291 */ /* 0x001fe4000f8ec03f */
[----:B------:R-:W-:-:S04]  /*0220*/  UIADD3 UR4, -UR5, 0x100000, URZ ;  /* 0x0010000005047890 */ /* 0x000fc8000fffe13f */
[----:B------:R-:W-:Y:S02]  /*0230*/  USHF.L.U32 UR5, UR4, 0xb, URZ ;  /* 0x0000000b04057899 */ /* 0x000fe4000800063f */
[----:B------:R-:W-:Y:S01]  /*0240*/  USHF.L.U32 UR4, UR4, 0x1, URZ ;  /* 0x0000000104047899 */ /* 0x000fe2000800063f */
[----:B------:R-:W0:Y:S11]  /*0250*/  FENCE.VIEW.ASYNC.S ;  /* 0x00000000000073c6 */ /* 0x000e360000000000 */
[----:B0-----:R0:W1:Y:S01]  /*0260*/  SYNCS.EXCH.64 URZ, [UR8], UR4 ;  /* 0x00000004083f75b2 */ /* 0x0010620008000100 */
[----:B------:R0:W2:Y:S01]  /*0270*/  SYNCS.EXCH.64 URZ, [UR8+0x38], UR6 ;  /* 0x00003806083f75b2 */ /* 0x0000a20008000100 */
[----:B------:R0:W3:Y:S01]  /*0280*/  SYNCS.EXCH.64 URZ, [UR8+0x8], UR4 ;  /* 0x00000804083f75b2 */ /* 0x0000e20008000100 */
[----:B------:R0:W4:Y:S01]  /*0290*/  SYNCS.EXCH.64 URZ, [UR8+0x40], UR6 ;  /* 0x00004006083f75b2 */ /* 0x0001220008000100 */
[----:B------:R0:W0:Y:S01]  /*02a0*/  SYNCS.EXCH.64 URZ, [UR8+0x10], UR4 ;  /* 0x00001004083f75b2 */ /* 0x0000220008000100 */
        /* <DEDUP_REMOVED lines=9> */
[----:B------:R-:W-:Y:S01]  /*0340*/  NOP ;  /* 0x0000000000007918 */ /* 0x000fe20000000000 */
.L_x_2:
[----:B------:R-:W-:Y:S01]  /*0350*/  IMAD.IADD R8, R95, 0x1, -R4 ;  /* 0x000000015f087824 */ /* 0x000fe200078e0a04 */
[----:B------:R-:W5:Y:S01]  /*0360*/  SHFL.IDX PT, R0, R0, RZ, 0x1f ;  /* 0x00001fff00007589 */ /* 0x000f6200000e0000 */
[----:B0-----:R-:W0:Y:S01]  /*0370*/  S2UR UR8, SR_CTAID.X ;  /* 0x00000000000879c3 */ /* 0x001e220000002500 */
[----:B------:R-:W-:Y:S02]  /*0380*/  SHF.R.S32.HI R12, RZ, 0x1f, R5 ;  /* 0x0000001fff0c7819 */ /* 0x000fe40000011405 */
[----:B------:R-:W-:Y:S02]  /*0390*/  ELECT P0, URZ, PT ;  /* 0x00000000003f782f */ /* 0x000fe40003800000 */
[----:B------:R-:W-:Y:S01]  /*03a0*/  SHF.R.S32.HI R7, RZ, 0x1f, R8 ;  /* 0x0000001fff077819 */ /* 0x000fe20000011408 */
[----:B------:R-:W1:Y:S01]  /*03b0*/  S2R R4, SR_CTAID.Y ;  /* 0x0000000000047919 */ /* 0x000e620000002600 */
[----:B------:R-:W-:Y:S01]  /*03c0*/  LEA.HI R12, R12, R5, RZ, 0x2 ;  /* 0x000000050c0c7211 */ /* 0x000fe200078f10ff */
[----:B------:R-:W-:Y:S01]  /*03d0*/  ULDC UR4, c[0x0][0x150] ;  /* 0x0000540000047ab9 */ /* 0x000fe20000000800 */
[----:B------:R-:W-:Y:S01]  /*03e0*/  LEA.HI R7, R7, R8, RZ, 0x3 ;  /* 0x0000000807077211 */ /* 0x000fe200078f18ff */
[----:B------:R-:W2:Y:S01]  /*03f0*/  LDC R13, c[0x0][0x144] ;  /* 0x00005100ff0d7b82 */ /* 0x000ea20000000800 */
[----:B------:R-:W-:Y:S01]  /*0400*/  LOP3.LUT R12, R12, 0x3ffffffc, RZ, 0xc0, !PT ;  /* 0x3ffffffc0c0c7812 */ /* 0x000fe200078ec0ff */
[----:B------:R-:W-:Y:S01]  /*0410*/  NOP ;  /* 0x0000000000007918 */ /* 0x000fe20000000000 */
[--C-:B------:R-:W-:Y:S01]  /*0420*/  SHF.R.S32.HI R9, RZ, 0x3, R7.reuse ;  /* 0x00000003ff097819 */ /* 0x100fe20000011407 */
[----:B------:R-:W-:Y:S01]  /*0430*/  NOP ;  /* 0x0000000000007918 */ /* 0x000fe20000000000 */
[----:B------:R-:W-:Y:S01]  /*0440*/  SHF.R.S32.HI R10, RZ, 0x1f, R7 ;  /* 0x0000001fff0a7819 */ /* 0x000fe20000011407 */
[----:B------:R-:W-:Y:S01]  /*0450*/  IMAD.IADD R7, R5, 0x1, -R12 ;  /* 0x0000000105077824 */ /* 0x000fe200078e0a0c */
[----:B------:R-:W-:Y:S01]  /*0460*/  ISETP.NE.AND P3, PT, R2, RZ, PT ;  /* 0x000000ff0200720c */ /* 0x000fe20003f65270 */
[----:B------:R-:W3:Y:S01]  /*0470*/  LDC R15, c[0x0][0x140] ;  /* 0x00005000ff0f7b82 */ /* 0x000ee20000000800 */
[----:B------:R-:W-:Y:S01]  /*0480*/  LEA.HI R10, R10, R9, RZ, 0x2 ;  /* 0x000000090a0a7211 */ /* 0x000fe200078f10ff */
[----:B------:R-:W-:-:S03]  /*0490*/  IMAD.MOV.U32 R22, RZ, RZ, 0x1 ;  /* 0x00000001ff167424 */ /* 0x000fc600078e00ff */
[----:B------:R-:W-:Y:S02]  /*04a0*/  LOP3.LUT R10, R10, 0xfffffffc, RZ, 0xc0, !PT ;  /* 0xfffffffc0a0a7812 */ /* 0x000fe400078ec0ff */
[----:B-----5:R-:W-:Y:S02]  /*04b0*/  ISETP.NE.OR P0, PT, R0, RZ, !P0 ;  /* 0x000000ff0000720c */ /* 0x020fe40004705670 */
[----:B0-----:R-:W-:Y:S01]  /*04c0*/  I2FP.F32.U32 R0, UR8 ;  /* 0x0000000800007c45 */ /* 0x001fe20008201000 */
[----:B------:R-:W-:Y:S02]  /*04d0*/  IMAD.IADD R10, R9, 0x1, -R10 ;  /* 0x00000001090a7824 */ /* 0x000fe400078e0a0a */
[----:B------:R-:W0:Y:S02]  /*04e0*/  LDC R9, c[0x0][0x148] ;  /* 0x00005200ff097b82 */ /* 0x000e240000000800 */
[----:B------:R-:W-:Y:S02]  /*04f0*/  IMAD R7, R7, 0x4, R10 ;  /* 0x0000000407077824 */ /* 0x000fe400078e020a */
[----:B------:R-:W-:Y:S01]  /*0500*/  FMUL R11, R0, UR4 ;  /* 0x00000004000b7c20 */ /* 0x000fe20008400000 */
[----:B------:R-:W-:Y:S01]  /*0510*/  ULDC UR4, c[0x0][0x154] ;  /* 0x0000550000047ab9 */ /* 0x000fe20000000800 */
[----:B------:R-:W-:-:S02]  /*0520*/  IMAD.SHL.U32 R0, R7, 0x4, RZ ;  /* 0x0000000407007824 */ /* 0x000fc400078e00ff */
[----:B------:R-:W-:Y:S02]  /*0530*/  VOTEU.ALL UP0, P0 ;  /* 0x00000000003f7886 */ /* 0x000fe40000000000 */
[----:B------:R-:W5:Y:S01]  /*0540*/  F2I.U32.TRUNC.NTZ R11, R11 ;  /* 0x0000000b000b7305 */ /* 0x000f62000020f000 */
[----:B------:R-:W-:Y:S01]  /*0550*/  VOTEU.ALL UP1, P0 ;  /* 0x00000000003f7886 */ /* 0x000fe20000020000 */
[----:B------:R-:W-:Y:S02]  /*0560*/  LOP3.LUT R19, R7, 0xc, R0, 0x78, !PT ;  /* 0x0000000c07137812 */ /* 0x000fe400078e7800 */
[----:B-1----:R-:W-:Y:S01]  /*0570*/  I2FP.F32.U32 R7, R4 ;  /* 0x0000000400077245 */ /* 0x002fe20000201000 */
[----:B------:R-:W1:Y:S01]  /*0580*/  @!UP0 S2UR UR7, SR_CgaCtaId ;  /* 0x00000000000789c3 */ /* 0x000e620000008800 */
[----:B------:R-:W-:Y:S01]  /*0590*/  SHF.R.S32.HI R10, RZ, 0x1f, R19 ;  /* 0x0000001fff0a7819 */ /* 0x000fe20000011413 */
[----:B------:R-:W-:Y:S01]  /*05a0*/  @!UP0 UMOV UR6, 0x400 ;  /* 0x0000040000068882 */ /* 0x000fe20000000000 */
[----:B------:R-:W-:Y:S01]  /*05b0*/  SHF.R.S32.HI R0, RZ, 0x1f, R3 ;  /* 0x0000001fff007819 */ /* 0x000fe20000011403 */
[----:B------:R-:W-:Y:S01]  /*05c0*/  FMUL R14, R7, UR4 ;  /* 0x00000004070e7c20 */ /* 0x000fe20008400000 */
[----:B------:R-:W-:Y:S01]  /*05d0*/  LEA.HI R10, R10, R19, RZ, 0x3 ;  /* 0x000000130a0a7211 */ /* 0x000fe200078f18ff */
[----:B------:R-:W-:Y:S01]  /*05e0*/  UMOV UR4, 0x20 ;  /* 0x0000002000047882 */ /* 0x000fe20000000000 */
[----:B------:R-:W-:Y:S01]  /*05f0*/  LEA.HI R0, R0, R3, RZ, 0x2 ;  /* 0x0000000300007211 */ /* 0x000fe200078f10ff */
[----:B------:R-:W-:-:S04]  /*0600*/  @!UP0 UIADD3 UR4, -UR4, 0x100000, URZ ;  /* 0x0010000004048890 */ /* 0x000fc8000fffe13f */
[----:B------:R-:W-:Y:S02]  /*0610*/  @!UP0 USHF.L.U32 UR5, UR4, 0xb, URZ ;  /* 0x0000000b04058899 */ /* 0x000fe4000800063f */
[----:B------:R-:W-:Y:S01]  /*0620*/  @!UP0 USHF.L.U32 UR4, UR4, 0x1, URZ ;  /* 0x0000000104048899 */ /* 0x000fe2000800063f */
[----:B------:R-:W-:Y:S01]  /*0630*/  LOP3.LUT R12, R10, 0xfffffff8, RZ, 0xc0, !PT ;  /* 0xfffffff80a0c7812 */ /* 0x000fe200078ec0ff */
[----:B-----5:R-:W-:Y:S01]  /*0640*/  IMAD.MOV R16, RZ, RZ, -R11 ;  /* 0x000000ffff107224 */ /* 0x020fe200078e0a0b */
[----:B------:R-:W5:Y:S01]  /*0650*/  F2I.U32.TRUNC.NTZ R14, R14 ;  /* 0x0000000e000e7305 */ /* 0x000f62000020f000 */
[----:B------:R-:W-:Y:S02]  /*0660*/  LOP3.LUT R0, R0, 0xfffffffc, RZ, 0xc0, !PT ;  /* 0xfffffffc00007812 */ /* 0x000fe400078ec0ff */
[----:B--2---:R-:W-:Y:S01]  /*0670*/  IMAD R7, R13, R16, UR8 ;  /* 0x000000080d077e24 */ /* 0x004fe2000f8e0210 */
[----:B---3--:R-:W-:Y:S01]  /*0680*/  ISETP.EQ.U32.AND P2, PT, R15, 0x1, PT ;  /* 0x000000010f00780c */ /* 0x008fe20003f42070 */
[----:B------:R-:W-:-:S02]  /*0690*/  IMAD.IADD R12, R19, 0x1, -R12 ;  /* 0x00000001130c7824 */ /* 0x000fc400078e0a0c */
[----:B------:R-:W-:Y:S01]  /*06a0*/  IMAD.IADD R3, R3, 0x1, -R0 ;  /* 0x0000000103037824 */ /* 0x000fe200078e0a00 */
[----:B------:R-:W-:Y:S02]  /*06b0*/  LOP3.LUT R0, R95, 0x7f, RZ, 0xc0, !PT ;  /* 0x0000007f5f007812 */ /* 0x000fe400078ec0ff */
[----:B------:R-:W-:Y:S02]  /*06c0*/  ISETP.NE.AND P4, PT, R12, R7, PT ;  /* 0x000000070c00720c */ /* 0x000fe40003f85270 */
[C---:B------:R-:W-:Y:S01]  /*06d0*/  ISETP.NE.AND P1, PT, R3.reuse, 0x3, PT ;  /* 0x000000030300780c */ /* 0x040fe20003f25270 */
[----:B-1----:R-:W-:Y:S01]  /*06e0*/  @!UP0 ULEA UR6, UR7, UR6, 0x18 ;  /* 0x0000000607068291 */ /* 0x002fe2000f8ec03f */
[----:B-----5:R-:W-:Y:S01]  /*06f0*/  IMAD.MOV R23, RZ, RZ, -R14 ;  /* 0x000000ffff177224 */ /* 0x020fe200078e0a0e */
[----:B------:R-:W-:Y:S01]  /*0700*/  VOTEU.ALL UP0, P0 ;  /* 0x00000000003f7886 */ /* 0x000fe20000000000 */
[----:B------:R-:W-:Y:S01]  /*0710*/  LOP3.LUT P0, RZ, R8, 0x7, RZ, 0xc0, !PT ;  /* 0x0000000708ff7812 */ /* 0x000fe2000780c0ff */
[----:B------:R-:W-:Y:S01]  /*0720*/  VIADD R8, R2, 0xffffffff ;  /* 0xffffffff02087836 */ /* 0x000fe20000000000 */
[----:B------:R-:W-:Y:S01]  /*0730*/  ISETP.EQ.OR P1, PT, R3, RZ, !P1 ;  /* 0x000000ff0300720c */ /* 0x000fe20004f22670 */
[----:B0-----:R-:W-:Y:S01]  /*0740*/  IMAD R11, R9, R23, R4 ;  /* 0x00000017090b7224 */ /* 0x001fe200078e0204 */
[----:B------:R-:W-:-:S03]  /*0750*/  ISETP.LT.U32.AND P0, PT, R19, 0x8, !P0 ;  /* 0x000000081300780c */ /* 0x000fc60004701070 */
[----:B------:R-:W-:Y:S02]  /*0760*/  @P4 SHF.R.S32.HI R10, RZ, 0x3, R10 ;  /* 0x00000003ff0a4819 */ /* 0x000fe4000001140a */
[----:B------:R-:W-:Y:S01]  /*0770*/  ISETP.EQ.AND P1, PT, R2, RZ, P1 ;  /* 0x000000ff0200720c */ /* 0x000fe20000f22270 */
[----:B------:R-:W0:Y:S02]  /*0780*/  FENCE.VIEW.ASYNC.S ;  /* 0x00000000000073c6 */ /* 0x000e240000000000 */
[----:B0-----:R0:W1:Y:S01]  /*0790*/  @!UP0 SYNCS.EXCH.64 URZ, [UR6+0x80], UR4 ;  /* 0x00008004063f85b2 */ /* 0x0010620008000100 */
[----:B------:R-:W-:Y:S02]  /*07a0*/  @P4 ISETP.NE.AND P5, PT, R10, R11, PT ;  /* 0x0000000b0a00420c */ /* 0x000fe40003fa5270 */
[----:B------:R-:W-:Y:S02]  /*07b0*/  ISETP.GE.U32.AND P6, PT, R8, 0x2, PT ;  /* 0x000000020800780c */ /* 0x000fe40003fc6070 */
[----:B------:R-:W-:-:S02]  /*07c0*/  SEL R11, RZ, 0x1, !P0 ;  /* 0x00000001ff0b7807 */ /* 0x000fc40004000000 */
[----:B------:R-:W-:Y:S02]  /*07d0*/  @P4 SEL R22, RZ, 0x1, P5 ;  /* 0x00000001ff164807 */ /* 0x000fe40002800000 */
[----:B------:R-:W-:Y:S02]  /*07e0*/  SEL R18, RZ, 0x1, !P1 ;  /* 0x00000001ff127807 */ /* 0x000fe40004800000 */
[----:B------:R-:W-:Y:S02]  /*07f0*/  LOP3.LUT R22, R22, R11, RZ, 0xc0, !PT ;  /* 0x0000000b16167212 */ /* 0x000fe400078ec0ff */
[----:B------:R-:W-:Y:S01]  /*0800*/  SEL R18, R18, 0x2, P6 ;  /* 0x0000000212127807 */ /* 0x000fe20003000000 */
[----:B------:R0:W2:Y:S01]  /*0810*/  @!UP1 SYNCS.EXCH.64 URZ, [UR6+0x88], UR4 ;  /* 0x00008804063f95b2 */ /* 0x0000a20008000100 */
[----:B------:R-:W-:Y:S01]  /*0820*/  NOP ;  /* 0x0000000000007918 */ /* 0x000fe20000000000 */
[----:B------:R-:W-:Y:S05]  /*0830*/  @!P2 BRA `(.L_x_3) ;  /* 0x000000000008a947 */ /* 0x000fea0003800000 */
[----:B-12-4-:R-:W-:Y:S01]  /*0840*/  UCGABAR_ARV ;  /* 0x00000000000079c7 */ /* 0x016fe20008000000 */
[----:B------:R-:W-:Y:S05]  /*0850*/  BRA `(.L_x_4) ;  /* 0x0000000000047947 */ /* 0x000fea0003800000 */
.L_x_3:
[----:B-12-4-:R-:W-:Y:S01]  /*0860*/  NOP ;  /* 0x0000000000007918 */ /* 0x016fe20000000000 */
.L_x_4:
[----:B------:R-:W1:Y:S01]  /*0870*/  LDC R2, c[0x0][0x65c] ;  /* 0x00019700ff027b82 */ /* 0x000e620000000800 */
[----:B------:R-:W-:Y:S02]  /*0880*/  IMAD.U32 R10, RZ, RZ, UR8 ;  /* 0x00000008ff0a7e24 */ /* 0x000fe4000f8e00ff */
[----:B------:R-:W-:Y:S01]  /*0890*/  IMAD.MOV.U32 R11, RZ, RZ, RZ ;  /* 0x000000ffff0b7224 */ /* 0x000fe200078e00ff */
[----:B-1----:R-:W-:-:S04]  /*08a0*/  ISETP.NE.AND P1, PT, R2, 0x1, PT ;  /* 0x000000010200780c */ /* 0x002fc80003f25270 */
[----:B------:R-:W-:-:S09]  /*08b0*/  P2R R5, PR, RZ, 0x2 ;  /* 0x00000002ff057803 */ /* 0x000fd20000000000 */
[----:B------:R-:W1:Y:S01]  /*08c0*/  @P1 LDC R17, c[0x0][0x10] ;  /* 0x00000400ff111b82 */ /* 0x000e620000000800 */
[----:B------:R-:W-:Y:S02]  /*08d0*/  @P1 IMAD.MOV.U32 R5, RZ, RZ, RZ ;  /* 0x000000ffff051224 */ /* 0x000fe400078e00ff */
[----:B------:R-:W-:-:S05]  /*08e0*/  @P1 IMAD.MOV.U32 R15, RZ, RZ, RZ ;  /* 0x000000ffff0f1224 */ /* 0x000fca00078e00ff */
[----:B------:R-:W2:Y:S01]  /*08f0*/  @!P1 LDC R13, c[0x0][0xc] ;  /* 0x00000300ff0d9b82 */ /* 0x000ea20000000800 */
[----:B0-----:R-:W-:Y:S01]  /*0900*/  ULDC UR4, c[0x0][0xc] ;  /* 0x0000030000047ab9 */ /* 0x001fe20000000800 */
[----:B------:R-:W-:Y:S01]  /*0910*/  ULDC UR5, c[0x0][0x10] ;  /* 0x0000040000057ab9 */ /* 0x000fe20000000800 */
[----:B------:R-:W-:Y:S01]  /*0920*/  ULDC UR6, c[0x0][0x14] ;  /* 0x0000050000067ab9 */ /* 0x000fe20000000800 */
[----:B------:R-:W-:-:S04]  /*0930*/  UIMAD.WIDE.U32 UR4, UR4, UR5, URZ ;  /* 0x00000005040472a5 */ /* 0x000fc8000f8e003f */
[----:B------:R-:W-:Y:S02]  /*0940*/  UIMAD.WIDE.U32 UR36, UR4, UR6, URZ ;  /* 0x00000006042472a5 */ /* 0x000fe4000f8e003f */
[----:B------:R-:W-:-:S04]  /*0950*/  UIMAD UR42, UR5, UR6, URZ ;  /* 0x00000006052a72a4 */ /* 0x000fc8000f8e023f */
[----:B------:R-:W-:Y:S01]  /*0960*/  UIADD3 UR42, UR37, UR42, URZ ;  /* 0x0000002a252a7290 */ /* 0x000fe2000fffe03f */
[----:B-1----:R-:W-:-:S04]  /*0970*/  @P1 IMAD.WIDE.U32 R16, R17, UR8, R4 ;  /* 0x0000000811101c25 */ /* 0x002fc8000f8e0004 */
[----:B------:R-:W-:Y:S02]  /*0980*/  @P1 IMAD.IADD R17, R17, 0x1, R15 ;  /* 0x0000000111111824 */ /* 0x000fe400078e020f */
[----:B--2---:R-:W-:-:S04]  /*0990*/  @!P1 IMAD.WIDE.U32 R10, R4, R13, R10 ;  /* 0x0000000d040a9225 */ /* 0x004fc800078e000a */
[----:B------:R-:W-:Y:S02]  /*09a0*/  @!P1 IMAD.MOV.U32 R16, RZ, RZ, R10 ;  /* 0x000000ffff109224 */ /* 0x000fe400078e000a */
[----:B------:R-:W-:Y:S01]  /*09b0*/  @!P1 IMAD.MOV.U32 R17, RZ, RZ, R11 ;  /* 0x000000ffff119224 */ /* 0x000fe200078e000b */
[----:B------:R-:W-:Y:S06]  /*09c0*/  @!P2 BRA `(.L_x_5) ;  /* 0x00000000000ca947 */ /* 0x000fec0003800000 */
[----:B------:R-:W-:Y:S01]  /*09d0*/  UCGABAR_WAIT ;  /* 0x0000000000007dc7 */ /* 0x000fe20008000000 */
[----:B------:R-:W-:Y:S01]  /*09e0*/  CCTL.IVALL ;  /* 0x00000000ff00798f */ /* 0x000fe20002000000 */
[----:B------:R-:W-:Y:S05]  /*09f0*/  BRA `(.L_x_6) ;  /* 0x0000000000047947 */ /* 0x000fea0003800000 */
.L_x_5:
[----:B------:R-:W-:Y:S06]  /*0a00*/  BAR.SYNC.DEFER_BLOCKING 0x0 ;  /* 0x0000000000007b1d */ /* 0x000fec0000010000 */
.L_x_6:
[----:B------:R-:W-:Y:S05]  /*0a10*/  @!P3 BRA `(.L_x_7) ;  /* 0x0000005c00c4b947 */ /* 0x000fea0003800000 */
[----:B------:R-:W-:-:S13]  /*0a20*/  ISETP.GT.U32.AND P0, PT, R8, 0x1, PT ;  /* 0x000000010800780c */ /* 0x000fda0003f04070 */
[----:B------:R-:W-:Y:S05]  /*0a30*/  @P0 EXIT ;  /* 0x000000000000094d */ /* 0x000fea0003800000 */
[----:B------:R-:W-:Y:S01]  /*0a40*/  ULDC.64 UR4, c[0x0][0x650] ;  /* 0x0001940000047ab9 */ /* 0x000fe20000000a00 */
[----:B------:R-:W-:Y:S01]  /*0a50*/  PRMT R3, RZ, 0x7610, R3 ;  /* 0x00007610ff037816 */ /* 0x000fe20000000003 */
[----:B------:R-:W-:Y:S01]  /*0a60*/  IMAD.MOV.U32 R103, RZ, RZ, -0x1 ;  /* 0xffffffffff677424 */ /* 0x000fe200078e00ff */
[----:B------:R-:W-:Y:S01]  /*0a70*/  ISETP.GE.U32.AND P0, PT, R16, UR4, PT ;  /* 0x0000000410007c0c */ /* 0x000fe2000bf06070 */
[----:B------:R-:W-:Y:S02]  /*0a80*/  IMAD.MOV.U32 R100, RZ, RZ, -0x1 ;  /* 0xffffffffff647424 */ /* 0x000fe400078e00ff */
[----:B------:R-:W-:Y:S01]  /*0a90*/  IMAD.MOV.U32 R101, RZ, RZ, -0x1 ;  /* 0xffffffffff657424 */ /* 0x000fe200078e00ff */
[----:B------:R-:W-:-:S13]  /*0aa0*/  ISETP.GE.U32.AND.EX P0, PT, R17, UR5, PT, P0 ;  /* 0x0000000511007c0c */ /* 0x000fda000bf06100 */
[----:B------:R-:W-:Y:S05]  /*0ab0*/  @P0 BRA `(.L_x_8) ;  /* 0x0000000400280947 */ /* 0x000fea0003800000 */
[----:B------:R-:W0:Y:S01]  /*0ac0*/  LDC.64 R24, c[0x0][0x628] ;  /* 0x00018a00ff187b82 */ /* 0x000e220000000a00 */
[----:B------:R-:W-:Y:S02]  /*0ad0*/  IMAD.MOV.U32 R10, RZ, RZ, R16 ;  /* 0x000000ffff0a7224 */ /* 0x000fe400078e0010 */
[----:B------:R-:W-:-:S05]  /*0ae0*/  IMAD.MOV.U32 R11, RZ, RZ, R17 ;  /* 0x000000ffff0b7224 */ /* 0x000fca00078e0011 */
[----:B------:R-:W1:Y:S08]  /*0af0*/  LDC R8, c[0x0][0x630] ;  /* 0x00018c00ff087b82 */ /* 0x000e700000000800 */
[----:B------:R-:W2:Y:S01]  /*0b00*/  LDC.64 R26, c[0x0][0x620] ;  /* 0x00018800ff1a7b82 */ /* 0x000ea20000000a00 */
[----:B0-----:R-:W-:-:S04]  /*0b10*/  ISETP.NE.U32.AND P0, PT, R24, RZ, PT ;  /* 0x000000ff1800720c */ /* 0x001fc80003f05070 */
[----:B------:R-:W-:-:S13]  /*0b20*/  ISETP.NE.AND.EX P0, PT, R25, RZ, PT, P0 ;  /* 0x000000ff1900720c */ /* 0x000fda0003f05300 */
[----:B-12---:R-:W-:Y:S05]  /*0b30*/  @!P0 BRA `(.L_x_9) ;  /* 0x0000000000288947 */ /* 0x006fea0003800000 */
[----:B------:R-:W0:Y:S02]  /*0b40*/  LDC R3, c[0x0][0x634] ;  /* 0x00018d00ff037b82 */ /* 0x000e240000000800 */
[----:B0-----:R-:W-:-:S05]  /*0b50*/  IADD3 R3, P0, R16, R3, RZ ;  /* 0x0000000310037210 */ /* 0x001fca0007f1e0ff */
[----:B------:R-:W-:-:S04]  /*0b60*/  IMAD.X R21, RZ, RZ, R17, P0 ;  /* 0x000000ffff157224 */ /* 0x000fc800000e0611 */
[----:B------:R-:W-:-:S04]  /*0b70*/  IMAD.WIDE.U32 R10, R21, R24, RZ ;  /* 0x00000018150a7225 */ /* 0x000fc800078e00ff */
[----:B------:R-:W-:-:S04]  /*0b80*/  IMAD.WIDE.U32 R12, P0, R3, R25, R10 ;  /* 0x00000019030c7225 */ /* 0x000fc8000780000a */
[----:B------:R-:W-:-:S04]  /*0b90*/  IMAD.WIDE.U32 R10, R3, R24, RZ ;  /* 0x00000018030a7225 */ /* 0x000fc800078e00ff */
[----:B------:R-:W-:Y:S01]  /*0ba0*/  IMAD.X R15, RZ, RZ, RZ, P0 ;  /* 0x000000ffff0f7224 */ /* 0x000fe200000e06ff */
[----:B------:R-:W-:Y:S01]  /*0bb0*/  IADD3 RZ, P0, R11, R12, RZ ;  /* 0x0000000c0bff7210 */ /* 0x000fe20007f1e0ff */
[----:B------:R-:W-:-:S04]  /*0bc0*/  IMAD.MOV.U32 R14, RZ, RZ, R13 ;  /* 0x000000ffff0e7224 */ /* 0x000fc800078e000d */
[----:B------:R-:W-:-:S08]  /*0bd0*/  IMAD.WIDE.U32.X R10, R21, R25, R14, P0 ;  /* 0x00000019150a7225 */ /* 0x000fd000000e040e */
.L_x_9:
[----:B------:R-:W0:Y:S01]  /*0be0*/  LDC.64 R30, c[0x0][0x640] ;  /* 0x00019000ff1e7b82 */ /* 0x000e220000000a00 */
[-CC-:B------:R-:W-:Y:S02]  /*0bf0*/  SHF.R.U64 R101, R10, R8.reuse, R11.reuse ;  /* 0x000000080a657219 */ /* 0x180fe4000000120b */
[----:B------:R-:W-:Y:S02]  /*0c00*/  SHF.R.U32.HI R3, RZ, R8, R11 ;  /* 0x00000008ff037219 */ /* 0x000fe4000001160b */
[----:B------:R-:W-:-:S03]  /*0c10*/  IADD3 R5, P0, RZ, -R101, RZ ;  /* 0x80000065ff057210 */ /* 0x000fc60007f1e0ff */
[----:B------:R-:W1:Y:S02]  /*0c20*/  LDC R12, c[0x0][0x618] ;  /* 0x00018600ff0c7b82 */ /* 0x000e640000000800 */
[----:B------:R-:W-:Y:S02]  /*0c30*/  IMAD.X R3, RZ, RZ, ~R3, P0 ;  /* 0x000000ffff037224 */ /* 0x000fe400000e0e03 */
[----:B------:R-:W-:-:S04]  /*0c40*/  IMAD.WIDE.U32 R10, R5, R26, R16 ;  /* 0x0000001a050a7225 */ /* 0x000fc800078e0010 */
[----:B------:R-:W2:Y:S01]  /*0c50*/  LDC R20, c[0x0][0x608] ;  /* 0x00018200ff147b82 */ /* 0x000ea20000000800 */
[----:B------:R-:W-:Y:S02]  /*0c60*/  IMAD R8, R3, R26, RZ ;  /* 0x0000001a03087224 */ /* 0x000fe400078e02ff */
[----:B------:R-:W-:Y:S02]  /*0c70*/  IMAD.MOV.U32 R3, RZ, RZ, -0x1 ;  /* 0xffffffffff037424 */ /* 0x000fe400078e00ff */
[----:B------:R-:W-:Y:S02]  /*0c80*/  IMAD R5, R5, R27, R8 ;  /* 0x0000001b05057224 */ /* 0x000fe400078e0208 */
[----:B------:R-:W-:Y:S01]  /*0c90*/  IMAD R26, R9, R23, R4 ;  /* 0x00000017091a7224 */ /* 0x000fe200078e0204 */
[----:B------:R-:W3:Y:S01]  /*0ca0*/  LDC R28, c[0x0][0x658] ;  /* 0x00019600ff1c7b82 */ /* 0x000ee20000000800 */
[----:B------:R-:W-:Y:S01]  /*0cb0*/  IMAD.IADD R5, R11, 0x1, R5 ;  /* 0x000000010b057824 */ /* 0x000fe200078e0205 */
[----:B0-----:R-:W-:Y:S01]  /*0cc0*/  ISETP.NE.U32.AND P0, PT, R30, RZ, PT ;  /* 0x000000ff1e00720c */ /* 0x001fe20003f05070 */
[----:B------:R-:W-:-:S03]  /*0cd0*/  IMAD.MOV.U32 R23, RZ, RZ, 0x1 ;  /* 0x00000001ff177424 */ /* 0x000fc600078e00ff */
[----:B------:R-:W-:Y:S02]  /*0ce0*/  ISETP.NE.AND.EX P0, PT, R31, RZ, PT, P0 ;  /* 0x000000ff1f00720c */ /* 0x000fe40003f05300 */
[----:B------:R-:W0:Y:S01]  /*0cf0*/  LDC R24, c[0x0][0x600] ;  /* 0x00018000ff187b82 */ /* 0x000e220000000800 */
[-CC-:B-1----:R-:W-:Y:S02]  /*0d00*/  SHF.R.U64 R14, R10, R12.reuse, R5.reuse ;  /* 0x0000000c0a0e7219 */ /* 0x182fe40000001205 */
[----:B------:R-:W-:-:S05]  /*0d10*/  SHF.R.U32.HI R5, RZ, R12, R5 ;  /* 0x0000000cff057219 */ /* 0x000fca0000011605 */
[----:B------:R-:W1:Y:S01]  /*0d20*/  LDC R15, c[0x0][0x648] ;  /* 0x00019200ff0f7b82 */ /* 0x000e620000000800 */
[-CC-:B--2---:R-:W-:Y:S02]  /*0d30*/  SHF.R.U64 R27, R14, R20.reuse, R5.reuse ;  /* 0x000000140e1b7219 */ /* 0x184fe40000001205 */
[----:B------:R-:W-:-:S05]  /*0d40*/  SHF.R.U32.HI R5, RZ, R20, R5 ;  /* 0x00000014ff057219 */ /* 0x000fca0000011605 */
[----:B------:R-:W2:Y:S01]  /*0d50*/  LDC R21, c[0x0][0x638] ;  /* 0x00018e00ff157b82 */ /* 0x000ea20000000800 */
[-CC-:B---3--:R-:W-:Y:S02]  /*0d60*/  SHF.R.U64 R20, R27, R28.reuse, R5.reuse ;  /* 0x0000001c1b147219 */ /* 0x188fe40000001205 */
[-C--:B------:R-:W-:Y:S02]  /*0d70*/  SHF.L.U32 R3, R3, R28.reuse, RZ ;  /* 0x0000001c03037219 */ /* 0x080fe400000006ff */
[----:B------:R-:W-:Y:S01]  /*0d80*/  SHF.R.U32.HI R5, RZ, R28, R5 ;  /* 0x0000001cff057219 */ /* 0x000fe20000011605 */
[----:B------:R-:W-:Y:S01]  /*0d90*/  IMAD.MOV.U32 R4, RZ, RZ, R20 ;  /* 0x000000ffff047224 */ /* 0x000fe200078e0014 */
[----:B------:R-:W-:Y:S01]  /*0da0*/  LOP3.LUT R12, RZ, R3, RZ, 0x33, !PT ;  /* 0x00000003ff0c7212 */ /* 0x000fe200078e33ff */
[----:B------:R-:W3:Y:S01]  /*0db0*/  LDC R25, c[0x0][0x610] ;  /* 0x00018400ff197b82 */ /* 0x000ee20000000800 */
[----:B------:R-:W-:Y:S05]  /*0dc0*/  @!P0 BRA `(.L_x_10) ;  /* 0x0000000000288947 */ /* 0x000fea0003800000 */
[----:B------:R-:W4:Y:S02]  /*0dd0*/  LDC R3, c[0x0][0x64c] ;  /* 0x00019300ff037b82 */ /* 0x000f240000000800 */
[----:B----4-:R-:W-:-:S05]  /*0de0*/  IADD3 R3, P0, R20, R3, RZ ;  /* 0x0000000314037210 */ /* 0x010fca0007f1e0ff */
        /* <DEDUP_REMOVED lines=8> */
.L_x_10:
[----:B-1----:R-:W-:Y:S01]  /*0e70*/  SHF.R.U64 R4, R4, R15, R5 ;  /* 0x0000000f04047219 */ /* 0x002fe20000001205 */
[----:B0-----:R-:W-:Y:S01]  /*0e80*/  VIADD R5, R24, 0xffffffff ;  /* 0xffffffff18057836 */ /* 0x001fe20000000000 */
[----:B------:R-:W-:Y:S02]  /*0e90*/  SHF.L.U32 R3, R23, R28, RZ ;  /* 0x0000001c17037219 */ /* 0x000fe400000006ff */
[----:B------:R-:W-:Y:S01]  /*0ea0*/  LOP3.LUT R12, R27, R12, RZ, 0xc0, !PT ;  /* 0x0000000c1b0c7212 */ /* 0x000fe200078ec0ff */
[----:B------:R-:W-:Y:S01]  /*0eb0*/  IMAD.MOV R8, RZ, RZ, -R4 ;  /* 0x000000ffff087224 */ /* 0x000fe200078e0a04 */
[----:B------:R-:W-:-:S03]  /*0ec0*/  SEL R7, R7, R26, !P1 ;  /* 0x0000001a07077207 */ /* 0x000fc60004800000 */
[----:B------:R-:W-:Y:S01]  /*0ed0*/  IMAD R12, R3, R4, R12 ;  /* 0x00000004030c7224 */ /* 0x000fe200078e020c */
[----:B------:R-:W-:Y:S01]  /*0ee0*/  LOP3.LUT R4, R14, R5, RZ, 0xc0, !PT ;  /* 0x000000050e047212 */ /* 0x000fe200078ec0ff */
[----:B--2---:R-:W-:Y:S02]  /*0ef0*/  IMAD R3, R8, R21, R20 ;  /* 0x0000001508037224 */ /* 0x004fe400078e0214 */
[----:B---3--:R-:W-:Y:S02]  /*0f00*/  IMAD R7, R12, R25, R7 ;  /* 0x000000190c077224 */ /* 0x008fe400078e0207 */
[----:B------:R-:W-:Y:S02]  /*0f10*/  IMAD.MOV.U32 R5, RZ, RZ, 0x1 ;  /* 0x00000001ff057424 */ /* 0x000fe400078e00ff */
[----:B------:R-:W-:-:S03]  /*0f20*/  IMAD R4, R3, R24, R4 ;  /* 0x0000001803047224 */ /* 0x000fc600078e0204 */
[----:B------:R-:W-:Y:S02]  /*0f30*/  PRMT R3, R5, 0x7610, R3 ;  /* 0x0000761005037816 */ /* 0x000fe40000000003 */
[----:B------:R-:W-:Y:S02]  /*0f40*/  SEL R100, R4, R7, !P1 ;  /* 0x0000000704647207 */ /* 0x000fe40004800000 */
[----:B------:R-:W-:-:S07]  /*0f50*/  SEL R103, R7, R4, !P1 ;  /* 0x0000000407677207 */ /* 0x000fce0004800000 */
.L_x_8:
[----:B------:R-:W-:-:S08]  /*0f60*/  NOP ;  /* 0x0000000000007918 */ /* 0x000fd00000000000 */
[----:B------:R-:W0:Y:S02]  /*0f70*/  USETMAXREG.TRY_ALLOC.CTAPOOL UP0, 0xe8 ;  /* 0x000000e8000079c8 */ /* 0x000e240008000600 */
[----:B0-----:R-:W-:-:S13]  /*0f80*/  PLOP3.LUT P0, PT, PT, PT, UP0, 0x80, 0x0 ;  /* 0x000000000000781c */ /* 0x001fda0003f0f008 */
[----:B------:R-:W-:Y:S05]  /*0f90*/  @!P0 BRA `(.L_x_8) ;  /* 0xfffffffc00f08947 */ /* 0x000fea000383ffff */
[----:B------:R-:W-:Y:S01]  /*0fa0*/  ULDC.64 UR4, c[0x0][0x598] ;  /* 0x0001660000047ab9 */ /* 0x000fe20000000a00 */
[----:B------:R-:W-:Y:S01]  /*0fb0*/  ULDC.64 UR38, c[0x0][0x208] ;  /* 0x0000820000267ab9 */ /* 0x000fe20000000a00 */
[----:B------:R-:W-:-:S04]  /*0fc0*/  ISETP.NE.U32.AND P0, PT, RZ, UR4, PT ;  /* 0x00000004ff007c0c */ /* 0x000fc8000bf05070 */
[----:B------:R-:W-:-:S13]  /*0fd0*/  ISETP.NE.AND.EX P0, PT, RZ, UR5, PT, P0 ;  /* 0x00000005ff007c0c */ /* 0x000fda000bf05300 */
[----:B------:R-:W-:Y:S05]  /*0fe0*/  @!P0 BRA `(.L_x_11) ;  /* 0x00000000001c8947 */ /* 0x000fea0003800000 */
[----:B------:R-:W0:Y:S02]  /*0ff0*/  LDC.64 R4, c[0x0][0x598] ;  /* 0x00016600ff047b82 */ /* 0x000e240000000a00 */
[----:B0-----:R-:W2:Y:S02]  /*1000*/  LDG.E.64 R4, desc[UR38][R4.64] ;  /* 0x0000002604047981 */ /* 0x001ea4000c1e1b00 */
[----:B--2---:R-:W-:-:S04]  /*1010*/  ISETP.NE.U32.AND P0, PT, R4, RZ, PT ;  /* 0x000000ff0400720c */ /* 0x004fc80003f05070 */
[----:B------:R-:W-:-:S13]  /*1020*/  ISETP.NE.AND.EX P0, PT, R5, RZ, PT, P0 ;  /* 0x000000ff0500720c */ /* 0x000fda0003f05300 */
[----:B------:R-:W-:Y:S05]  /*1030*/  @!P0 BRA `(.L_x_11) ;  /* 0x0000000000088947 */ /* 0x000fea0003800000 */
[----:B------:R0:W5:Y:S01]  /*1040*/  LD.E R23, desc[UR38][R4.64] ;  /* 0x0000002604177980 */ /* 0x000162000c101900 */
[----:B------:R-:W-:Y:S05]  /*1050*/  BRA `(.L_x_12) ;  /* 0x0000000000247947 */ /* 0x000fea0003800000 */
.L_x_11:
[----:B------:R-:W-:Y:S02]  /*1060*/  ULDC.64 UR4, c[0x0][0x588] ;  /* 0x0001620000047ab9 */ /* 0x000fe40000000a00 */
[----:B------:R-:W-:-:S04]  /*1070*/  ISETP.NE.U32.AND P0, PT, RZ, UR4, PT ;  /* 0x00000004ff007c0c */ /* 0x000fc8000bf05070 */
[----:B------:R-:W-:-:S13]  /*1080*/  ISETP.NE.AND.EX P0, PT, RZ, UR5, PT, P0 ;  /* 0x00000005ff007c0c */ /* 0x000fda000bf05300 */
[----:B------:R-:W-:Y:S05]  /*1090*/  @!P0 BRA `(.L_x_13) ;  /* 0x00000000000c8947 */ /* 0x000fea0003800000 */
[----:B------:R-:W0:Y:S02]  /*10a0*/  LDC.64 R4, c[0x0][0x588] ;  /* 0x00016200ff047b82 */ /* 0x000e240000000a00 */
[----:B0-----:R1:W5:Y:S01]  /*10b0*/  LDG.E R23, desc[UR38][R4.64] ;  /* 0x0000002604177981 */ /* 0x001362000c1e1900 */
[----:B------:R-:W-:Y:S05]  /*10c0*/  BRA `(.L_x_12) ;  /* 0x0000000000087947 */ /* 0x000fea0003800000 */
.L_x_13:
[----:B------:R-:W-:Y:S02]  /*10d0*/  ULDC UR4, c[0x0][0x580] ;  /* 0x0001600000047ab9 */ /* 0x000fe40000000800 */
[----:B------:R-:W-:-:S07]  /*10e0*/  IMAD.U32 R23, RZ, RZ, UR4 ;  /* 0x00000004ff177e24 */ /* 0x000fce000f8e00ff */
.L_x_12:
[----:B------:R-:W-:Y:S02]  /*10f0*/  ULDC.64 UR4, c[0x0][0x5a0] ;  /* 0x0001680000047ab9 */ /* 0x000fe40000000a00 */
[----:B------:R-:W-:-:S04]  /*1100*/  ISETP.NE.U32.AND P0, PT, RZ, UR4, PT ;  /* 0x00000004ff007c0c */ /* 0x000fc8000bf05070 */
[----:B------:R-:W-:-:S13]  /*1110*/  ISETP.NE.AND.EX P0, PT, RZ, UR5, PT, P0 ;  /* 0x00000005ff007c0c */ /* 0x000fda000bf05300 */
[----:B------:R-:W-:Y:S05]  /*1120*/  @!P0 BRA `(.L_x_14) ;  /* 0x00000000001c8947 */ /* 0x000fea0003800000 */
[----:B01----:R-:W0:Y:S02]  /*1130*/  LDC.64 R4, c[0x0][0x5a0] ;  /* 0x00016800ff047b82 */ /* 0x003e240000000a00 */
[----:B0-----:R-:W2:Y:S02]  /*1140*/  LDG.E.64 R4, desc[UR38][R4.64] ;  /* 0x0000002604047981 */ /* 0x001ea4000c1e1b00 */
[----:B--2---:R-:W-:-:S04]  /*1150*/  ISETP.NE.U32.AND P0, PT, R4, RZ, PT ;  /* 0x000000ff0400720c */ /* 0x004fc80003f05070 */
[----:B------:R-:W-:-:S13]  /*1160*/  ISETP.NE.AND.EX P0, PT, R5, RZ, PT, P0 ;  /* 0x000000ff0500720c */ /* 0x000fda0003f05300 */
[----:B------:R-:W-:Y:S05]  /*1170*/  @!P0 BRA `(.L_x_14) ;  /* 0x0000000000088947 */ /* 0x000fea0003800000 */
[----:B------:R0:W5:Y:S01]  /*1180*/  LD.E R90, desc[UR38][R4.64] ;  /* 0x00000026045a7980 */ /* 0x000162000c101900 */
[----:B------:R-:W-:Y:S05]  /*1190*/  BRA `(.L_x_15) ;  /* 0x0000000000247947 */ /* 0x000fea0003800000 */
.L_x_14:
[----:B------:R-:W-:Y:S02]  /*11a0*/  ULDC.64 UR4, c[0x0][0x590] ;  /* 0x0001640000047ab9 */ /* 0x000fe40000000a00 */
[----:B------:R-:W-:-:S04]  /*11b0*/  ISETP.NE.U32.AND P0, PT, RZ, UR4, PT ;  /* 0x00000004ff007c0c */ /* 0x000fc8000bf05070 */
[----:B------:R-:W-:-:S13]  /*11c0*/  ISETP.NE.AND.EX P0, PT, RZ, UR5, PT, P0 ;  /* 0x00000005ff007c0c */ /* 0x000fda000bf05300 */
[----:B------:R-:W-:Y:S05]  /*11d0*/  @!P0 BRA `(.L_x_16) ;  /* 0x00000000000c8947 */ /* 0x000fea0003800000 */
[----:B------:R-:W2:Y:S02]  /*11e0*/  LDC.64 R90, c[0x0][0x590] ;  /* 0x00016400ff5a7b82 */ /* 0x000ea40000000a00 */
[----:B--2---:R2:W5:Y:S01]  /*11f0*/  LDG.E R90, desc[UR38][R90.64] ;  /* 0x000000265a5a7981 */ /* 0x004562000c1e1900 */
[----:B------:R-:W-:Y:S05]  /*1200*/  BRA `(.L_x_15) ;  /* 0x0000000000087947 */ /* 0x000fea0003800000 */
.L_x_16:
[----:B------:R-:W-:Y:S02]  /*1210*/  ULDC UR4, c[0x0][0x584] ;  /* 0x0001610000047ab9 */ /* 0x000fe40000000800 */
[----:B------:R-:W-:-:S07]  /*1220*/  IMAD.U32 R90, RZ, RZ, UR4 ;  /* 0x00000004ff5a7e24 */ /* 0x000fce000f8e00ff */
.L_x_15:
[----:B------:R-:W-:-:S13]  /*1230*/  LOP3.LUT P0, RZ, R3, 0xff, RZ, 0xc0, !PT ;  /* 0x000000ff03ff7812 */ /* 0x000fda000780c0ff */
[----:B------:R-:W-:Y:S05]  /*1240*/  @!P0 EXIT ;  /* 0x000000000000894d */ /* 0x000fea0003800000 */
[----:B------:R-:W3:Y:S01]  /*1250*/  LDC R93, c[0x0][0x658] ;  /* 0x00019600ff5d7b82 */ /* 0x000ee20000000800 */
[----:B------:R-:W-:Y:S01]  /*1260*/  LOP3.LUT R6, R6, 0x1, RZ, 0xc0, !PT ;  /* 0x0000000106067812 */ /* 0x000fe200078ec0ff */
[----:B------:R-:W-:Y:S01]  /*1270*/  ULDC.64 UR6, c[0x0][0x288] ;  /* 0x0000a20000067ab9 */ /* 0x000fe20000000a00 */
[----:B------:R-:W-:Y:S01]  /*1280*/  SHF.R.U32.HI R3, RZ, 0x2, R95 ;  /* 0x00000002ff037819 */ /* 0x000fe2000001165f */
[----:B------:R-:W-:Y:S01]  /*1290*/  UIADD3 UR4, UR7, 0x3f, URZ ;  /* 0x0000003f07047890 */ /* 0x000fe2000fffe03f */
[----:B------:R-:W-:Y:S01]  /*12a0*/  SHF.R.U32.HI R0, RZ, 0x1, R0 ;  /* 0x00000001ff007819 */ /* 0x000fe20000011600 */
[----:B------:R-:W-:Y:S01]  /*12b0*/  IMAD.SHL.U32 R88, R6, 0x40, RZ ;  /* 0x0000004006587824 */ /* 0x000fe200078e00ff */
[----:B------:R-:W-:Y:S01]  /*12c0*/  LOP3.LUT R3, R3, 0x7, RZ, 0xc0, !PT ;  /* 0x0000000703037812 */ /* 0x000fe200078ec0ff */
[----:B01----:R-:W0:Y:S01]  /*12d0*/  LDC.64 R4, c[0x0][0x5c8] ;  /* 0x00017200ff047b82 */ /* 0x003e220000000a00 */
[----:B------:R-:W-:Y:S01]  /*12e0*/  USHF.R.S32.HI UR5, URZ, 0x1f, UR4 ;  /* 0x0000001f3f057899 */ /* 0x000fe20008011404 */
[----:B------:R-:W-:Y:S01]  /*12f0*/  LOP3.LUT R0, R0, 0x30, RZ, 0xc0, !PT ;  /* 0x0000003000007812 */ /* 0x000fe200078ec0ff */
[----:B------:R-:W-:Y:S01]  /*1300*/  IMAD.MOV.U32 R8, RZ, RZ, 0x1 ;  /* 0x00000001ff087424 */ /* 0x000fe200078e00ff */
[--C-:B------:R-:W-:Y:S01]  /*1310*/  LOP3.LUT R88, R88, 0x40, R3.reuse, 0xe2, !PT ;  /* 0x0000004058587812 */ /* 0x100fe200078ee203 */
[----:B------:R-:W-:Y:S01]  /*1320*/  ULEA.HI UR5, UR5, UR4, URZ, 0x6 ;  /* 0x0000000405057291 */ /* 0x000fe2000f8f303f */
[-C--:B------:R-:W-:Y:S01]  /*1330*/  IADD3 R3, RZ, -R0.reuse, -R3 ;  /* 0x80000000ff037210 */ /* 0x080fe20007ffe803 */
[----:B------:R-:W-:Y:S01]  /*1340*/  IMAD.U32 R7, RZ, RZ, UR6 ;  /* 0x00000006ff077e24 */ /* 0x000fe2000f8e00ff */
[----:B------:R-:W1:Y:S01]  /*1350*/  LDC R97, c[0x0][0x600] ;  /* 0x00018000ff617b82 */ /* 0x000e620000000800 */
[----:B------:R-:W-:Y:S01]  /*1360*/  LOP3.LUT R88, R88, R0, RZ, 0xfc, !PT ;  /* 0x0000000058587212 */ /* 0x000fe200078efcff */
[----:B------:R-:W-:Y:S01]  /*1370*/  IMAD.MOV.U32 R0, RZ, RZ, -0x1 ;  /* 0xffffffffff007424 */ /* 0x000fe200078e00ff */
[----:B------:R-:W-:Y:S01]  /*1380*/  USHF.R.S32.HI UR43, URZ, 0x6, UR5 ;  /* 0x000000063f2b7899 */ /* 0x000fe20008011405 */
[C---:B------:R-:W-:Y:S01]  /*1390*/  LOP3.LUT R94, R95.reuse, 0x3, RZ, 0xc0, !PT ;  /* 0x000000035f5e7812 */ /* 0x040fe200078ec0ff */
[----:B------:R-:W-:Y:S01]  /*13a0*/  IMAD R3, R6, -0x40, R3 ;  /* 0xffffffc006037824 */ /* 0x000fe200078e0203 */
[C---:B------:R-:W-:Y:S01]  /*13b0*/  LOP3.LUT R96, R95.reuse, 0x80, RZ, 0xc0, !PT ;  /* 0x000000805f607812 */ /* 0x040fe200078ec0ff */
[----:B------:R-:W-:Y:S01]  /*13c0*/  UISETP.LT.AND UP0, UPT, UR43, 0x1, UPT ;  /* 0x000000012b00788c */ /* 0x000fe2000bf01270 */
[-C--:B---3--:R-:W-:Y:S01]  /*13d0*/  SHF.L.U32 R0, R0, R93.reuse, RZ ;  /* 0x0000005d00007219 */ /* 0x088fe200000006ff */
[----:B------:R-:W-:Y:S01]  /*13e0*/  ULDC UR4, c[0x0][0x284] ;  /* 0x0000a10000047ab9 */ /* 0x000fe20000000800 */
[----:B------:R-:W-:Y:S01]  /*13f0*/  IMAD R94, R94, -0x2, R7 ;  /* 0xfffffffe5e5e7824 */ /* 0x000fe200078e0207 */
[----:B------:R-:W-:Y:S01]  /*1400*/  USEL UR44, UR43, 0x1, UP0 ;  /* 0x000000012b2c7887 */ /* 0x000fe20008000000 */
[----:B------:R-:W-:Y:S01]  /*1410*/  SHF.L.U32 R93, R8, R93, RZ ;  /* 0x0000005d085d7219 */ /* 0x000fe200000006ff */
[----:B------:R-:W-:Y:S01]  /*1420*/  IMAD.SHL.U32 R95, R95, 0x2, RZ ;  /* 0x000000025f5f7824 */ /* 0x000fe200078e00ff */
[----:B------:R-:W-:Y:S01]  /*1430*/  LOP3.LUT R102, R18, 0x1, RZ, 0xfc, !PT ;  /* 0x0000000112667812 */ /* 0x000fe200078efcff */
[----:B------:R-:W-:Y:S01]  /*1440*/  VIADD R99, R3, UR4 ;  /* 0x0000000403637c36 */ /* 0x000fe20008000000 */
[C---:B0-----:R-:W-:Y:S01]  /*1450*/  SHF.L.U64.HI R92, R4.reuse, 0x3, R5 ;  /* 0x00000003045c7819 */ /* 0x041fe20000010205 */
[----:B--2---:R-:W-:Y:S01]  /*1460*/  IMAD.SHL.U32 R91, R4, 0x8, RZ ;  /* 0x00000008045b7824 */ /* 0x004fe200078e00ff */
[----:B------:R-:W-:Y:S01]  /*1470*/  SHF.R.U32.HI R96, RZ, 0x7, R96 ;  /* 0x00000007ff607819 */ /* 0x000fe20000011660 */
[----:B------:R-:W-:Y:S01]  /*1480*/  IMAD.MOV.U32 R89, RZ, RZ, RZ ;  /* 0x000000ffff597224 */ /* 0x000fe200078e00ff */
[----:B------:R-:W-:Y:S01]  /*1490*/  LOP3.LUT R98, RZ, R0, RZ, 0x33, !PT ;  /* 0x00000000ff627212 */ /* 0x000fe200078e33ff */
[----:B------:R-:W-:Y:S01]  /*14a0*/  UIADD3 UR44, UR43, -UR44, URZ ;  /* 0x8000002c2b2c7290 */ /* 0x000fe2000fffe03f */
[----:B------:R-:W-:Y:S01]  /*14b0*/  UMOV UR40, URZ ;  /* 0x0000003f00287c82 */ /* 0x000fe20008000000 */
[----:B-1----:R-:W-:Y:S01]  /*14c0*/  VIADD R97, R97, 0xffffffff ;  /* 0xffffffff61617836 */ /* 0x002fe20000000000 */
[----:B------:R-:W-:-:S09]  /*14d0*/  UMOV UR41, URZ ;  /* 0x0000003f00297c82 */ /* 0x000fd20008000000 */
.L_x_164:
[----:B0-----:R-:W0:Y:S01]  /*14e0*/  SHFL.IDX PT, R0, R96, RZ, 0x1f ;  /* 0x00001fff60007589 */ /* 0x001e2200000e0000 */
[----:B-1----:R-:W1:Y:S01]  /*14f0*/  S2UR UR7, SR_CgaCtaId ;  /* 0x00000000000779c3 */ /* 0x002e620000008800 */
[----:B------:R-:W-:Y:S01]  /*1500*/  UMOV UR6, 0x400 ;  /* 0x0000040000067882 */ /* 0x000fe20000000000 */
[----:B0-----:R-:W-:Y:S01]  /*1510*/  R2UR UR4, R0 ;  /* 0x00000000000472ca */ /* 0x001fe200000e0000 */
[----:B-1----:R-:W-:-:S12]  /*1520*/  ULEA UR6, UR7, UR6, 0x18 ;  /* 0x0000000607067291 */ /* 0x002fd8000f8ec03f */
[----:B------:R-:W-:-:S04]  /*1530*/  ULEA.HI UR5, UR4, UR4, URZ, 0x1 ;  /* 0x0000000404057291 */ /* 0x000fc8000f8f083f */
[----:B------:R-:W-:-:S04]  /*1540*/  ULOP3.LUT UR5, UR5, 0x7fffe, URZ, 0xc0, !UPT ;  /* 0x0007fffe05057892 */ /* 0x000fc8000f8ec03f */
[----:B------:R-:W-:-:S03]  /*1550*/  UIADD3 UR5, UR4, -UR5, URZ ;  /* 0x8000000504057290 */ /* 0x000fc6000fffe03f */
[----:B------:R-:W-:Y:S01]  /*1560*/  ULDC UR4, c[0x0][0x28c] ;  /* 0x0000a30000047ab9 */ /* 0x000fe20000000800 */
[----:B------:R-:W-:Y:S01]  /*1570*/  ULEA UR5, UR5, UR6, 0xd ;  /* 0x0000000605057291 */ /* 0x000fe2000f8e683f */
[----:B------:R-:W-:-:S03]  /*1580*/  ISETP.LT.AND P0, PT, RZ, UR4, PT ;  /* 0x00000004ff007c0c */ /* 0x000fc6000bf01270 */
[----:B------:R-:W-:-:S04]  /*1590*/  UIADD3 UR5, UR5, 0x180, URZ ;  /* 0x0000018005057890 */ /* 0x000fc8000fffe03f */
[----:B------:R-:W-:-:S04]  /*15a0*/  USHF.R.U32.HI UR5, URZ, 0x4, UR5 ;  /* 0x000000043f057899 */ /* 0x000fc80008011605 */
[----:B------:R-:W-:-:S04]  /*15b0*/  ULOP3.LUT UR5, UR5, 0x3fff, URZ, 0xc0, !UPT ;  /* 0x00003fff05057892 */ /* 0x000fc8000f8ec03f */
[----:B------:R-:W-:Y:S01]  /*15c0*/  ULOP3.LUT UR45, UR5, 0x10000, URZ, 0xfc, !UPT ;  /* 0x00010000052d7892 */ /* 0x000fe2000f8efc3f */
[----:B--2345:R-:W-:Y:S11]  /*15d0*/  @P0 BRA `(.L_x_17) ;  /* 0x0000000000400947 */ /* 0x03cff60003800000 */
[----:B------:R-:W-:Y:S01]  /*15e0*/  MOV R0, 0x0 ;  /* 0x0000000000007802 */ /* 0x000fe20000000f00 */
[----:B------:R-:W-:Y:S01]  /*15f0*/  ULDC.64 UR4, c[0x4][0x68] ;  /* 0x01001a0000047ab9 */ /* 0x000fe20000000a00 */
[----:B------:R-:W-:Y:S01]  /*1600*/  ULDC.64 UR6, c[0x4][0x8] ;  /* 0x0100020000067ab9 */ /* 0x000fe20000000a00 */
[----:B------:R-:W-:Y:S01]  /*1610*/  IMAD.U32 R4, RZ, RZ, UR4 ;  /* 0x00000004ff047e24 */ /* 0x000fe2000f8e00ff */
[----:B------:R0:W1:Y:S01]  /*1620*/  LDC.64 R14, c[0x4][R0] ;  /* 0x01000000000e7b82 */ /* 0x0000620000000a00 */
[----:B------:R-:W-:Y:S01]  /*1630*/  IMAD.U32 R5, RZ, RZ, UR5 ;  /* 0x00000005ff057e24 */ /* 0x000fe2000f8e00ff */
[----:B------:R-:W-:Y:S01]  /*1640*/  ULDC.64 UR4, c[0x4][0x70] ;  /* 0x01001c0000047ab9 */ /* 0x000fe20000000a00 */
[----:B------:R-:W-:Y:S02]  /*1650*/  IMAD.U32 R10, RZ, RZ, UR6 ;  /* 0x00000006ff0a7e24 */ /* 0x000fe4000f8e00ff */
[----:B------:R-:W-:Y:S02]  /*1660*/  IMAD.U32 R6, RZ, RZ, UR4 ;  /* 0x00000004ff067e24 */ /* 0x000fe4000f8e00ff */
[----:B------:R-:W-:-:S02]  /*1670*/  IMAD.U32 R7, RZ, RZ, UR5 ;  /* 0x00000005ff077e24 */ /* 0x000fc4000f8e00ff */
[----:B------:R-:W-:Y:S02]  /*1680*/  IMAD.U32 R11, RZ, RZ, UR7 ;  /* 0x00000007ff0b7e24 */ /* 0x000fe4000f8e00ff */
[----:B------:R-:W-:Y:S02]  /*1690*/  IMAD.MOV.U32 R8, RZ, RZ, 0x1e1 ;  /* 0x000001e1ff087424 */ /* 0x000fe400078e00ff */
[----:B------:R-:W-:Y:S02]  /*16a0*/  IMAD.MOV.U32 R12, RZ, RZ, 0x1 ;  /* 0x00000001ff0c7424 */ /* 0x000fe400078e00ff */
[----:B0-----:R-:W-:-:S07]  /*16b0*/  IMAD.MOV.U32 R13, RZ, RZ, RZ ;  /* 0x000000ffff0d7224 */ /* 0x001fce00078e00ff */
[----:B------:R-:W-:-:S07]  /*16c0*/  LEPC R20, `(.L_x_17) ;  /* 0x000000001014794e */ /* 0x000fce0000000000 */
[----:B-1---5:R-:W-:Y:S05]  /*16d0*/  CALL.ABS.NOINC R14 ;  /* 0x000000000e007343 */ /* 0x022fea0003c00000 */
.L_x_17:
[----:B------:R-:W-:-:S13]  /*16e0*/  ISETP.NE.AND P0, PT, R102, 0x3, PT ;  /* 0x000000036600780c */ /* 0x000fda0003f05270 */
[----:B------:R-:W-:Y:S05]  /*16f0*/  @!P0 BRA `(.L_x_18) ;  /* 0x0000000000048947 */ /* 0x000fea0003800000 */
[----:B------:R-:W-:Y:S01]  /*1700*/  BPT.TRAP 0x1 ;  /* 0x000000040000795c */ /* 0x000fe20000300000 */
.L_x_18:
[----:B------:R-:W0:Y:S01]  /*1710*/  S2UR UR5, SR_CgaCtaId ;  /* 0x00000000000579c3 */ /* 0x000e220000008800 */
[----:B------:R-:W-:Y:S01]  /*1720*/  UMOV UR4, 0x400 ;  /* 0x0000040000047882 */ /* 0x000fe20000000000 */
[----:B------:R-:W-:Y:S02]  /*1730*/  IMAD.U32 R0, RZ, RZ, UR40 ;  /* 0x00000028ff007e24 */ /* 0x000fe4000f8e00ff */
[----:B------:R-:W-:-:S03]  /*1740*/  IMAD.U32 R3, RZ, RZ, UR41 ;  /* 0x00000029ff037e24 */ /* 0x000fc6000f8e00ff */
[----:B------:R-:W-:Y:S01]  /*1750*/  SHF.L.U32 R0, R0, 0x1f, RZ ;  /* 0x0000001f00007819 */ /* 0x000fe200000006ff */
[----:B0-----:R-:W-:-:S06]  /*1760*/  ULEA UR4, UR5, UR4, 0x18 ;  /* 0x0000000405047291 */ /* 0x001fcc000f8ec03f */
[----:B------:R-:W-:-:S04]  /*1770*/  IMAD.U32 R6, RZ, RZ, UR4 ;  /* 0x00000004ff067e24 */ /* 0x000fc8000f8e00ff */
[----:B------:R-:W-:-:S04]  /*1780*/  IMAD R3, R3, 0x8, R6 ;  /* 0x0000000803037824 */ /* 0x000fc800078e0206 */
[----:B------:R0:W1:Y:S01]  /*1790*/  SYNCS.PHASECHK.TRANS64.TRYWAIT P1, [R3+URZ], R0 ;  /* 0x00000000030075a7 */ /* 0x000062000802017f */
[----:B------:R-:W-:Y:S05]  /*17a0*/  @!P0 BRA `(.L_x_19) ;  /* 0x0000000000048947 */ /* 0x000fea0003800000 */
[----:B------:R-:W-:Y:S01]  /*17b0*/  BPT.TRAP 0x1 ;  /* 0x000000040000795c */ /* 0x000fe20000300000 */
.L_x_19:
[----:B------:R-:W-:-:S05]  /*17c0*/  IMAD.U32 R4, RZ, RZ, UR44 ;  /* 0x0000002cff047e24 */ /* 0x000fca000f8e00ff */
[----:B------:R-:W-:Y:S01]  /*17d0*/  ISETP.GE.AND P2, PT, R4, 0x1, PT ;  /* 0x000000010400780c */ /* 0x000fe20003f46270 */
[----:B-1----:R-:W-:-:S12]  /*17e0*/  @P1 BRA `(.L_x_20) ;  /* 0x0000000000081947 */ /* 0x002fd80003800000 */
[----:B------:R-:W1:Y:S02]  /*17f0*/  SYNCS.PHASECHK.TRANS64.TRYWAIT P1, [R3+URZ], R0 ;  /* 0x00000000030075a7 */ /* 0x000e64000802017f */
[----:B-1----:R-:W-:Y:S05]  /*1800*/  @!P1 BRA `(.L_x_21) ;  /* 0x0000006800349947 */ /* 0x002fea0003800000 */
.L_x_20:
[----:B------:R-:W-:Y:S05]  /*1810*/  WARPSYNC.ALL ;  /* 0x0000000000007948 */ /* 0x000fea0003800000 */
[----:B------:R-:W-:Y:S01]  /*1820*/  R2UR UR4, R6 ;  /* 0x00000000060472ca */ /* 0x000fe200000e0000 */
[----:B------:R-:W-:Y:S01]  /*1830*/  ULEA UR5, UR41, UR45, 0xa ;  /* 0x0000002d29057291 */ /* 0x000fe2000f8e503f */
[----:B------:R-:W-:Y:S01]  /*1840*/  WARPGROUP.ARRIVE ;  /* 0x00000000000079c5 */ /* 0x000fe20000000000 */
[----:B------:R-:W-:Y:S01]  /*1850*/  UMOV UR9, 0x40000040 ;  /* 0x4000004000097882 */ /* 0x000fe20000000000 */
[----:B------:R-:W-:-:S04]  /*1860*/  UMOV UR11, 0x40000040 ;  /* 0x40000040000b7882 */ /* 0x000fc80000000000 */
[----:B------:R-:W-:-:S05]  /*1870*/  UMOV UR8, UR5 ;  /* 0x0000000500087c82 */ /* 0x000fca0008000000 */
[----:B------:R-:W-:-:S04]  /*1880*/  UIADD3 UR4, UR4, 0x1c180, URZ ;  /* 0x0001c18004047890 */ /* 0x000fc8000fffe03f */
[----:B------:R-:W-:-:S04]  /*1890*/  USHF.R.U32.HI UR4, URZ, 0x4, UR4 ;  /* 0x000000043f047899 */ /* 0x000fc80008011604 */
[----:B------:R-:W-:-:S04]  /*18a0*/  ULOP3.LUT UR4, UR4, 0x3fff, URZ, 0xc0, !UPT ;  /* 0x00003fff04047892 */ /* 0x000fc8000f8ec03f */
[----:B------:R-:W-:-:S04]  /*18b0*/  ULOP3.LUT UR4, UR4, 0x2000000, URZ, 0xfc, !UPT ;  /* 0x0200000004047892 */ /* 0x000fc8000f8efc3f */
[----:B------:R-:W-:-:S07]  /*18c0*/  ULEA UR6, UR41, UR4, 0xa ;  /* 0x0000000429067291 */ /* 0x000fce000f8e503f */
[----:B------:R-:W-:Y:S02]  /*18d0*/  UMOV UR10, UR6 ;  /* 0x00000006000a7c82 */ /* 0x000fe40008000000 */
[----:B------:R-:W-:Y:S01]  /*18e0*/  HGMMA.64x128x16.F32 R24, gdesc[UR8].tnspB, RZ, !UPT, gsb0 ;  /* 0x41e00000081879f0 */ /* 0x000fe2000c0008ff */
[----:B------:R-:W-:Y:S02]  /*18f0*/  UIADD3 UR8, UR5, 0x2, URZ ;  /* 0x0000000205087890 */ /* 0x000fe4000fffe03f */
[----:B------:R-:W-:Y:S01]  /*1900*/  UIADD3 UR10, UR6, 0x80, URZ ;  /* 0x00000080060a7890 */ /* 0x000fe2000fffe03f */
[----:B------:R-:W-:Y:S01]  /*1910*/  UMOV UR9, 0x40000040 ;  /* 0x4000004000097882 */ /* 0x000fe20000000000 */
[----:B------:R-:W-:Y:S01]  /*1920*/  UMOV UR11, 0x40000040 ;  /* 0x40000040000b7882 */ /* 0x000fe20000000000 */
[----:B------:R-:W-:Y:S02]  /*1930*/  WARPGROUP.DEPBAR.LE gsb0, 0x0 ;  /* 0x00008000000079c5 */ /* 0x000fe40000010000 */
[----:B------:R-:W-:-:S06]  /*1940*/  WARPGROUP.ARRIVE ;  /* 0x00000000000079c5 */ /* 0x000fcc0000000000 */
[----:B------:R-:W-:Y:S01]  /*1950*/  HGMMA.64x128x16.F32 R24, gdesc[UR8].tnspB, R24, gsb0 ;  /* 0x41e00000081879f0 */ /* 0x000fe20008000818 */
        /* <DEDUP_REMOVED lines=13> */
[----:B------:R-:W-:Y:S03]  /*1a30*/  HGMMA.64x128x16.F32 R24, gdesc[UR8].tnspB, R24, gsb0 ;  /* 0x41e00000081879f0 */ /* 0x000fe60008000818 */
[----:B------:R-:W-:Y:S02]  /*1a40*/  WARPGROUP.DEPBAR.LE gsb0, 0x0 ;  /* 0x00008000000079c5 */ /* 0x000fe40000010000 */
[----:B------:R-:W-:Y:S05]  /*1a50*/  @!P2 BRA `(.L_x_22) ;  /* 0x000000040028a947 */ /* 0x000fea0003800000 */
[----:B------:R-:W-:Y:S01]  /*1a60*/  UIADD3 UR5, UR41, 0x1, URZ ;  /* 0x0000000129057890 */ /* 0x000fe2000fffe03f */
[----:B01----:R-:W-:Y:S02]  /*1a70*/  IMAD.U32 R0, RZ, RZ, UR44 ;  /* 0x0000002cff007e24 */ /* 0x003fe4000f8e00ff */
[----:B------:R-:W-:Y:S01]  /*1a80*/  IMAD.U32 R3, RZ, RZ, UR41 ;  /* 0x00000029ff037e24 */ /* 0x000fe2000f8e00ff */
[----:B------:R-:W-:-:S04]  /*1a90*/  UISETP.NE.AND UP0, UPT, UR5, 0x7, UPT ;  /* 0x000000070500788c */ /* 0x000fc8000bf05270 */
[----:B------:R-:W-:Y:S02]  /*1aa0*/  USEL UR6, URZ, 0x1, UP0 ;  /* 0x000000013f067887 */ /* 0x000fe40008000000 */
[----:B------:R-:W-:Y:S02]  /*1ab0*/  USEL UR5, UR5, URZ, UP0 ;  /* 0x0000003f05057287 */ /* 0x000fe40008000000 */
[----:B------:R-:W-:-:S06]  /*1ac0*/  ULOP3.LUT UR6, UR40, UR6, URZ, 0x3c, !UPT ;  /* 0x0000000628067292 */ /* 0x000fcc000f8e3c3f */
[----:B------:R-:W-:-:S07]  /*1ad0*/  IMAD.U32 R7, RZ, RZ, UR6 ;  /* 0x00000006ff077e24 */ /* 0x000fce000f8e00ff */
.L_x_29:
[----:B------:R-:W-:Y:S05]  /*1ae0*/  @!P0 BRA `(.L_x_23) ;  /* 0x0000000000048947 */ /* 0x000fea0003800000 */
[----:B------:R-:W-:Y:S01]  /*1af0*/  BPT.TRAP 0x1 ;  /* 0x000000040000795c */ /* 0x000fe20000300000 */
.L_x_23:
[----:B------:R-:W0:Y:S01]  /*1b00*/  S2UR UR7, SR_CgaCtaId ;  /* 0x00000000000779c3 */ /* 0x000e220000008800 */
[----:B------:R-:W-:Y:S01]  /*1b10*/  UMOV UR6, 0x400 ;  /* 0x0000040000067882 */ /* 0x000fe20000000000 */
[----:B------:R-:W-:Y:S01]  /*1b20*/  IMAD.U32 R5, RZ, RZ, UR5 ;  /* 0x00000005ff057e24 */ /* 0x000fe2000f8e00ff */
[----:B------:R-:W-:Y:S01]  /*1b30*/  SHF.L.U32 R4, R7, 0x1f, RZ ;  /* 0x0000001f07047819 */ /* 0x000fe200000006ff */
[----:B0-----:R-:W-:-:S06]  /*1b40*/  ULEA UR6, UR7, UR6, 0x18 ;  /* 0x0000000607067291 */ /* 0x001fcc000f8ec03f */
[----:B------:R-:W-:-:S04]  /*1b50*/  IMAD.U32 R6, RZ, RZ, UR6 ;  /* 0x00000006ff067e24 */ /* 0x000fc8000f8e00ff */
[----:B------:R-:W-:-:S04]  /*1b60*/  IMAD R5, R5, 0x8, R6 ;  /* 0x0000000805057824 */ /* 0x000fc800078e0206 */
[----:B------:R0:W1:Y:S01]  /*1b70*/  SYNCS.PHASECHK.TRANS64.TRYWAIT P1, [R5+URZ], R4 ;  /* 0x00000004050075a7 */ /* 0x000062000802017f */
[----:B------:R-:W-:Y:S05]  /*1b80*/  @!P0 BRA `(.L_x_24) ;  /* 0x0000000000048947 */ /* 0x000fea0003800000 */
[----:B------:R-:W-:Y:S01]  /*1b90*/  BPT.TRAP 0x1 ;  /* 0x000000040000795c */ /* 0x000fe20000300000 */
.L_x_24:
[----:B-1----:R-:W-:Y:S05]  /*1ba0*/  @P1 BRA `(.L_x_25) ;  /* 0x0000000000081947 */ /* 0x002fea0003800000 */
[----:B------:R-:W1:Y:S02]  /*1bb0*/  SYNCS.PHASECHK.TRANS64.TRYWAIT P1, [R5+URZ], R4 ;  /* 0x00000004050075a7 */ /* 0x000e64000802017f */
[----:B-1----:R-:W-:Y:S05]  /*1bc0*/  @!P1 BRA `(.L_x_26) ;  /* 0x0000006400589947 */ /* 0x002fea0003800000 */
.L_x_25:
[----:B------:R-:W-:Y:S01]  /*1bd0*/  ULEA UR6, UR5, UR45, 0xa ;  /* 0x0000002d05067291 */ /* 0x000fe2000f8e503f */
[----:B------:R-:W-:Y:S01]  /*1be0*/  WARPGROUP.ARRIVE ;  /* 0x00000000000079c5 */ /* 0x000fe20000000000 */
[----:B------:R-:W-:Y:S01]  /*1bf0*/  ULEA UR7, UR5, UR4, 0xa ;  /* 0x0000000405077291 */ /* 0x000fe2000f8e503f */
[----:B------:R-:W-:Y:S01]  /*1c00*/  UMOV UR9, 0x40000040 ;  /* 0x4000004000097882 */ /* 0x000fe20000000000 */
[----:B------:R-:W-:-:S03]  /*1c10*/  UMOV UR11, 0x40000040 ;  /* 0x40000040000b7882 */ /* 0x000fc60000000000 */
[----:B------:R-:W-:Y:S02]  /*1c20*/  UMOV UR8, UR6 ;  /* 0x0000000600087c82 */ /* 0x000fe40008000000 */
[----:B------:R-:W-:Y:S02]  /*1c30*/  UMOV UR10, UR7 ;  /* 0x00000007000a7c82 */ /* 0x000fe40008000000 */
[----:B------:R-:W-:Y:S01]  /*1c40*/  HGMMA.64x128x16.F32 R24, gdesc[UR8].tnspB, R24, gsb0 ;  /* 0x41e00000081879f0 */ /* 0x000fe20008000818 */
[----:B------:R-:W-:Y:S02]  /*1c50*/  UIADD3 UR8, UR6, 0x2, URZ ;  /* 0x0000000206087890 */ /* 0x000fe4000fffe03f */
[----:B------:R-:W-:Y:S01]  /*1c60*/  UIADD3 UR10, UR7, 0x80, URZ ;  /* 0x00000080070a7890 */ /* 0x000fe2000fffe03f */
[----:B------:R-:W-:Y:S01]  /*1c70*/  UMOV UR9, 0x40000040 ;  /* 0x4000004000097882 */ /* 0x000fe20000000000 */
[----:B------:R-:W-:Y:S01]  /*1c80*/  UMOV UR11, 0x40000040 ;  /* 0x40000040000b7882 */ /* 0x000fe20000000000 */
[----:B------:R-:W-:-:S02]  /*1c90*/  WARPGROUP.DEPBAR.LE gsb0, 0x0 ;  /* 0x00008000000079c5 */ /* 0x000fc40000010000 */
        /* <DEDUP_REMOVED lines=18> */
[----:B------:R-:W-:Y:S01]  /*1dc0*/  BPT.TRAP 0x1 ;  /* 0x000000040000795c */ /* 0x000fe20000300000 */
.L_x_27:
[----:B------:R-:W-:-:S13]  /*1dd0*/  ISETP.NE.AND P1, PT, R22, RZ, PT ;  /* 0x000000ff1600720c */ /* 0x000fda0003f25270 */
[----:B01----:R-:W-:-:S04]  /*1de0*/  @P1 IMAD R4, R3, 0x8, R6 ;  /* 0x0000000803041824 */ /* 0x003fc800078e0206 */
[----:B------:R-:W-:-:S05]  /*1df0*/  @P1 VIADD R4, R4, 0x38 ;  /* 0x0000003804041836 */ /* 0x000fca0000000000 */
[----:B------:R-:W-:-:S04]  /*1e00*/  @P1 PRMT R4, R19, 0x654, R4 ;  /* 0x0000065413041816 */ /* 0x000fc80000000004 */
[----:B------:R0:W-:Y:S01]  /*1e10*/  @P1 SYNCS.ARRIVE.TRANS64.RED.A1T0 RZ, [R4+URZ], RZ ;  /* 0x000000ff04ff19a7 */ /* 0x0001e2000810043f */
[----:B------:R-:W-:-:S13]  /*1e20*/  ISETP.GT.U32.AND P1, PT, R18, 0x1, PT ;  /* 0x000000011200780c */ /* 0x000fda0003f24070 */
[----:B0-----:R-:W-:Y:S05]  /*1e30*/  @P1 BRA `(.L_x_28) ;  /* 0x0000000000041947 */ /* 0x001fea0003800000 */
[----:B------:R-:W-:Y:S01]  /*1e40*/  BPT.TRAP 0x1 ;  /* 0x000000040000795c */ /* 0x000fe20000300000 */
.L_x_28:
[----:B------:R-:W-:Y:S01]  /*1e50*/  UIADD3 UR5, UR5, 0x1, URZ ;  /* 0x0000000105057890 */ /* 0x000fe2000fffe03f */
[C---:B------:R-:W-:Y:S01]  /*1e60*/  ISETP.GT.AND P2, PT, R0.reuse, 0x1, PT ;  /* 0x000000010000780c */ /* 0x040fe20003f44270 */
[----:B------:R-:W-:Y:S02]  /*1e70*/  VIADD R3, R3, 0x1 ;  /* 0x0000000103037836 */ /* 0x000fe40000000000 */
[----:B------:R-:W-:Y:S01]  /*1e80*/  UISETP.NE.AND UP0, UPT, UR5, 0x7, UPT ;  /* 0x000000070500788c */ /* 0x000fe2000bf05270 */
[----:B------:R-:W-:Y:S02]  /*1e90*/  VIADD R0, R0, 0xffffffff ;  /* 0xffffffff00007836 */ /* 0x000fe40000000000 */
[C---:B------:R-:W-:Y:S01]  /*1ea0*/  ISETP.NE.AND P1, PT, R3.reuse, 0x7, PT ;  /* 0x000000070300780c */ /* 0x040fe20003f25270 */
[----:B------:R-:W-:Y:S02]  /*1eb0*/  USEL UR6, URZ, 0x1, UP0 ;  /* 0x000000013f067887 */ /* 0x000fe40008000000 */
[----:B------:R-:W-:Y:S01]  /*1ec0*/  USEL UR5, UR5, URZ, UP0 ;  /* 0x0000003f05057287 */ /* 0x000fe20008000000 */
[----:B------:R-:W-:-:S03]  /*1ed0*/  SEL R3, R3, RZ, P1 ;  /* 0x000000ff03037207 */ /* 0x000fc60000800000 */
[----:B------:R-:W-:Y:S01]  /*1ee0*/  LOP3.LUT R7, R7, UR6, RZ, 0x3c, !PT ;  /* 0x0000000607077c12 */ /* 0x000fe2000f8e3cff */
[----:B------:R-:W-:Y:S07]  /*1ef0*/  @P2 BRA `(.L_x_29) ;  /* 0xfffffff800f82947 */ /* 0x000fee000383ffff */
.L_x_22:
[----:B01----:R-:W0:Y:S02]  /*1f00*/  LDC R0, c[0x0][0x28c] ;  /* 0x0000a300ff007b82 */ /* 0x003e240000000800 */
[----:B0-----:R-:W-:-:S13]  /*1f10*/  ISETP.GE.AND P1, PT, R0, 0x1, PT ;  /* 0x000000010000780c */ /* 0x001fda0003f26270 */
[----:B------:R-:W-:Y:S05]  /*1f20*/  @!P1 BRA `(.L_x_30) ;  /* 0x0000000000509947 */ /* 0x000fea0003800000 */
[----:B------:R-:W-:Y:S05]  /*1f30*/  @!P0 BRA `(.L_x_31) ;  /* 0x0000000000048947 */ /* 0x000fea0003800000 */
[----:B------:R-:W-:Y:S01]  /*1f40*/  BPT.TRAP 0x1 ;  /* 0x000000040000795c */ /* 0x000fe20000300000 */
.L_x_31:
[----:B------:R-:W-:Y:S01]  /*1f50*/  ISETP.NE.AND P0, PT, R22, RZ, PT ;  /* 0x000000ff1600720c */ /* 0x000fe20003f05270 */
[----:B------:R-:W-:Y:S01]  /*1f60*/  BSSY B0, `(.L_x_32) ;  /* 0x000000e000007945 */ /* 0x000fe20003800000 */
[----:B------:R-:W-:-:S11]  /*1f70*/  ISETP.GT.U32.AND P1, PT, R18, 0x1, PT ;  /* 0x000000011200780c */ /* 0x000fd60003f24070 */
[----:B------:R-:W-:Y:S05]  /*1f80*/  @!P0 BRA `(.L_x_33) ;  /* 0x00000000002c8947 */ /* 0x000fea0003800000 */
[----:B------:R-:W-:-:S04]  /*1f90*/  UIADD3 UR6, UR44, UR41, URZ ;  /* 0x000000292c067290 */ /* 0x000fc8000fffe03f */
[----:B------:R-:W-:-:S04]  /*1fa0*/  UIMAD.WIDE.U32 UR4, UR6, 0x24924925, URZ ;  /* 0x24924925060478a5 */ /* 0x000fc8000f8e003f */
[----:B------:R-:W-:-:S04]  /*1fb0*/  UIADD3 UR4, UR6, -UR5, URZ ;  /* 0x8000000506047290 */ /* 0x000fc8000fffe03f */
[----:B------:R-:W-:-:S04]  /*1fc0*/  ULEA.HI UR4, UR4, UR5, URZ, 0x1f ;  /* 0x0000000504047291 */ /* 0x000fc8000f8ff83f */
[----:B------:R-:W-:-:S04]  /*1fd0*/  USHF.R.U32.HI UR4, URZ, 0x2, UR4 ;  /* 0x000000023f047899 */ /* 0x000fc80008011604 */
[----:B------:R-:W-:-:S06]  /*1fe0*/  UIMAD UR4, UR4, -0x7, UR6 ;  /* 0xfffffff9040478a4 */ /* 0x000fcc000f8e0206 */
[----:B------:R-:W-:-:S04]  /*1ff0*/  IMAD.U32 R3, RZ, RZ, UR4 ;  /* 0x00000004ff037e24 */ /* 0x000fc8000f8e00ff */
[----:B------:R-:W-:-:S04]  /*2000*/  IMAD R0, R3, 0x8, R6 ;  /* 0x0000000803007824 */ /* 0x000fc800078e0206 */
[----:B------:R-:W-:-:S05]  /*2010*/  VIADD R0, R0, 0x38 ;  /* 0x0000003800007836 */ /* 0x000fca0000000000 */
[----:B------:R-:W-:-:S04]  /*2020*/  PRMT R0, R19, 0x654, R0 ;  /* 0x0000065413007816 */ /* 0x000fc80000000000 */
[----:B------:R0:W-:Y:S03]  /*2030*/  SYNCS.ARRIVE.TRANS64.RED.A1T0 RZ, [R0+URZ], RZ ;  /* 0x000000ff00ff79a7 */ /* 0x0001e6000810043f */
.L_x_33:
[----:B------:R-:W-:Y:S05]  /*2040*/  BSYNC B0 ;  /* 0x0000000000007941 */ /* 0x000fea0003800000 */
.L_x_32:
[----:B------:R-:W-:Y:S05]  /*2050*/  @P1 BRA `(.L_x_30) ;  /* 0x0000000000041947 */ /* 0x000fea0003800000 */
[----:B------:R-:W-:Y:S01]  /*2060*/  BPT.TRAP 0x1 ;  /* 0x000000040000795c */ /* 0x000fe20000300000 */
.L_x_30:
[----:B------:R-:W-:Y:S01]  /*2070*/  UISETP.GE.U32.AND UP1, UPT, UR43, 0x7, UPT ;  /* 0x000000072b00788c */ /* 0x000fe2000bf26070 */
[----:B------:R-:W-:Y:S01]  /*2080*/  IMAD.SHL.U32 R100, R100, 0x80, RZ ;  /* 0x0000008064647824 */ /* 0x000fe200078e00ff */
[----:B------:R-:W-:Y:S01]  /*2090*/  UIADD3 UR41, UR43, UR41, URZ ;  /* 0x000000292b297290 */ /* 0x000fe2000fffe03f */
[----:B------:R-:W-:Y:S01]  /*20a0*/  SHF.R.S32.HI R11, RZ, 0x1f, R101 ;  /* 0x0000001fff0b7819 */ /* 0x000fe20000011465 */
[----:B------:R-:W-:Y:S01]  /*20b0*/  ULDC UR10, c[0x0][0x288] ;  /* 0x0000a200000a7ab9 */ /* 0x000fe20000000800 */
[----:B------:R-:W-:Y:S01]  /*20c0*/  IMAD.SHL.U32 R6, R103, 0x80, RZ ;  /* 0x0000008067067824 */ /* 0x000fe200078e00ff */
[C---:B------:R-:W-:Y:S01]  /*20d0*/  LOP3.LUT R8, R100.reuse, 0x6, R95, 0xf8, !PT ;  /* 0x0000000664087812 */ /* 0x040fe200078ef85f */
[----:B------:R-:W-:Y:S01]  /*20e0*/  UISETP.GT.U32.AND UP0, UPT, UR41, 0x6, UPT ;  /* 0x000000062900788c */ /* 0x000fe2000bf04070 */
[----:B------:R-:W-:Y:S01]  /*20f0*/  ISETP.GE.AND P0, PT, R100, UR10, PT ;  /* 0x0000000a64007c0c */ /* 0x000fe2000bf06270 */
[----:B------:R-:W-:Y:S01]  /*2100*/  ULDC.64 UR6, c[0x0][0x5d0] ;  /* 0x0001740000067ab9 */ /* 0x000fe20000000a00 */
[----:B------:R-:W-:Y:S01]  /*2110*/  ULDC UR11, c[0x0][0x284] ;  /* 0x0000a100000b7ab9 */ /* 0x000fe20000000800 */
[----:B------:R-:W-:Y:S01]  /*2120*/  @UP1 UIMAD.WIDE.U32 UR4, UR41, 0x24924925, URZ ;  /* 0x24924925290418a5 */ /* 0x000fe2000f8e003f */
[----:B------:R-:W-:Y:S01]  /*2130*/  SHF.R.S32.HI R9, RZ, 0x1f, R8 ;  /* 0x0000001fff097819 */ /* 0x000fe20000011408 */
[----:B0-----:R-:W-:Y:S01]  /*2140*/  IMAD R0, R11, UR6, RZ ;  /* 0x000000060b007c24 */ /* 0x001fe2000f8e02ff */
[----:B------:R-:W-:Y:S01]  /*2150*/  UISETP.LT.U32.AND UP0, UPT, UR43, 0x7, UP0 ;  /* 0x000000072b00788c */ /* 0x000fe20008701070 */
[----:B------:R-:W-:Y:S01]  /*2160*/  ISETP.GE.OR P0, PT, R6, UR11, P0 ;  /* 0x0000000b06007c0c */ /* 0x000fe20008706670 */
[----:B------:R-:W-:Y:S01]  /*2170*/  @UP1 UIADD3 UR4, UR41, -UR5, URZ ;  /* 0x8000000529041290 */ /* 0x000fe2000fffe03f */
[C---:B------:R-:W-:Y:S01]  /*2180*/  IMAD R3, R101.reuse, UR7, R0 ;  /* 0x0000000765037c24 */ /* 0x040fe2000f8e0200 */
[----:B------:R-:W-:Y:S01]  /*2190*/  ULDC.64 UR8, c[0x0][0x5c8] ;  /* 0x0001720000087ab9 */ /* 0x000fe20000000a00 */
[----:B------:R-:W-:Y:S01]  /*21a0*/  IMAD.WIDE.U32 R4, R101, UR6, R8 ;  /* 0x0000000665047c25 */ /* 0x000fe2000f8e0008 */
[----:B------:R-:W-:-:S02]  /*21b0*/  USEL UR6, URZ, 0x1, !UP0 ;  /* 0x000000013f067887 */ /* 0x000fc4000c000000 */
[----:B------:R-:W-:Y:S01]  /*21c0*/  @UP1 ULEA.HI UR4, UR4, UR5, URZ, 0x1f ;  /* 0x0000000504041291 */ /* 0x000fe2000f8ff83f */
[----:B------:R-:W-:Y:S01]  /*21d0*/  IMAD.WIDE R104, R103, 0x80, R88 ;  /* 0x0000008067687825 */ /* 0x000fe200078e0258 */
[----:B------:R-:W-:Y:S02]  /*21e0*/  ULOP3.LUT UR40, UR40, UR6, URZ, 0x3c, !UPT ;  /* 0x0000000628287292 */ /* 0x000fe4000f8e3c3f */
[----:B------:R-:W-:Y:S01]  /*21f0*/  @UP1 USHF.R.U32.HI UR4, URZ, 0x2, UR4 ;  /* 0x000000023f041899 */ /* 0x000fe20008011604 */
[----:B------:R-:W-:Y:S02]  /*2200*/  IMAD.IADD R5, R5, 0x1, R3 ;  /* 0x0000000105057824 */ /* 0x000fe400078e0203 */
[----:B------:R-:W-:Y:S01]  /*2210*/  IMAD R3, R105, UR8, RZ ;  /* 0x0000000869037c24 */ /* 0x000fe2000f8e02ff */
[----:B------:R-:W-:Y:S01]  /*2220*/  @UP1 ULOP3.LUT UR40, UR40, 0x1, UR4, 0x78, !UPT ;  /* 0x0000000128281892 */ /* 0x000fe2000f8e7804 */
[----:B------:R-:W-:-:S04]  /*2230*/  IMAD.WIDE.U32 R106, R104, UR8, R4 ;  /* 0x00000008686a7c25 */ /* 0x000fc8000f8e0004 */
[----:B------:R-:W-:Y:S02]  /*2240*/  IMAD R7, R104, UR9, R3 ;  /* 0x0000000968077c24 */ /* 0x000fe4000f8e0203 */
[----:B------:R-:W-:Y:S01]  /*2250*/  IMAD.MOV.U32 R0, RZ, RZ, -0x1 ;  /* 0xffffffffff007424 */ /* 0x000fe200078e00ff */
[----:B------:R-:W-:Y:S06]  /*2260*/  @P0 BRA `(.L_x_34) ;  /* 0x00000040001c0947 */ /* 0x000fec0003800000 */
[----:B-----5:R-:W-:Y:S01]  /*2270*/  FSETP.NEU.AND P0, PT, R90, RZ, PT ;  /* 0x000000ff5a00720b */ /* 0x020fe20003f0d000 */
[----:B------:R-:W-:Y:S01]  /*2280*/  IMAD.IADD R4, R94, 0x1, -R100 ;  /* 0x000000015e047824 */ /* 0x000fe200078e0a64 */
[----:B------:R-:W-:Y:S01]  /*2290*/  BSSY B0, `(.L_x_34) ;  /* 0x0000404000007945 */ /* 0x000fe20003800000 */
[----:B------:R-:W-:Y:S02]  /*22a0*/  IMAD.IADD R3, R99, 0x1, -R6 ;  /* 0x0000000163037824 */ /* 0x000fe400078e0a06 */
[----:B------:R-:W-:Y:S01]  /*22b0*/  IMAD.IADD R103, R107, 0x1, R7 ;  /* 0x000000016b677824 */ /* 0x000fe200078e0207 */
[----:B------:R-:W-:-:S04]  /*22c0*/  ISETP.GT.AND P2, PT, R4, RZ, PT ;  /* 0x000000ff0400720c */ /* 0x000fc80003f44270 */
[----:B------:R-:W-:-:S03]  /*22d0*/  ISETP.GT.AND P1, PT, R3, RZ, P2 ;  /* 0x000000ff0300720c */ /* 0x000fc60001724270 */
[----:B------:R-:W-:Y:S10]  /*22e0*/  @!P0 BRA `(.L_x_35) ;  /* 0x0000002c00288947 */ /* 0x000ff40003800000 */
[----:B------:R-:W0:Y:S01]  /*22f0*/  LDC.64 R110, c[0x0][0x5b8] ;  /* 0x00016e00ff6e7b82 */ /* 0x000e220000000a00 */
[----:B------:R-:W-:-:S07]  /*2300*/  ULDC.64 UR4, c[0x0][0x5c0] ;  /* 0x0001700000047ab9 */ /* 0x000fce0000000a00 */
[----:B------:R-:W1:Y:S08]  /*2310*/  LDC.64 R112, c[0x0][0x5b0] ;  /* 0x00016c00ff707b82 */ /* 0x000e700000000a00 */
[----:B------:R-:W2:Y:S01]  /*2320*/  LDC.64 R114, c[0x0][0x5a8] ;  /* 0x00016a00ff727b82 */ /* 0x000ea20000000a00 */
[-C--:B0-----:R-:W-:Y:S02]  /*2330*/  IMAD R6, R11, R110.reuse, RZ ;  /* 0x0000006e0b067224 */ /* 0x081fe400078e02ff */
[----:B------:R-:W-:-:S04]  /*2340*/  IMAD.WIDE.U32 R108, R101, R110, R8 ;  /* 0x0000006e656c7225 */ /* 0x000fc800078e0008 */
[----:B------:R-:W-:Y:S02]  /*2350*/  IMAD R107, R101, R111, R6 ;  /* 0x0000006f656b7224 */ /* 0x000fe400078e0206 */
[-C--:B-1----:R-:W-:Y:S02]  /*2360*/  IMAD R5, R105, R112.reuse, RZ ;  /* 0x0000007069057224 */ /* 0x082fe400078e02ff */
[----:B------:R-:W-:Y:S02]  /*2370*/  IMAD.IADD R13, R109, 0x1, R107 ;  /* 0x000000016d0d7824 */ /* 0x000fe400078e026b */
[----:B------:R-:W-:Y:S02]  /*2380*/  IMAD.MOV.U32 R12, RZ, RZ, R108 ;  /* 0x000000ffff0c7224 */ /* 0x000fe400078e006c */
[C---:B------:R-:W-:Y:S02]  /*2390*/  IMAD R111, R104.reuse, R113, R5 ;  /* 0x00000071686f7224 */ /* 0x040fe400078e0205 */
[----:B------:R-:W-:-:S04]  /*23a0*/  IMAD.WIDE.U32 R6, R104, R112, R12 ;  /* 0x0000007068067225 */ /* 0x000fc800078e000c */
[----:B------:R-:W-:Y:S01]  /*23b0*/  IMAD.IADD R5, R7, 0x1, R111 ;  /* 0x0000000107057824 */ /* 0x000fe200078e026f */
[----:B--2---:R-:W-:-:S04]  /*23c0*/  LEA R14, P0, R6, R114, 0x1 ;  /* 0x00000072060e7211 */ /* 0x004fc800078008ff */
[----:B------:R-:W-:-:S05]  /*23d0*/  LEA.HI.X R15, R6, R115, R5, 0x1, P0 ;  /* 0x00000073060f7211 */ /* 0x000fca00000f0c05 */
[----:B------:R0:W2:Y:S01]  /*23e0*/  @P1 LDG.E.LTC128B.U16 R5, desc[UR38][R14.64] ;  /* 0x000000260e051981 */ /* 0x0000a2000c1e1520 */
[----:B------:R-:W-:Y:S01]  /*23f0*/  LEA R10, P0, R106, UR4, 0x1 ;  /* 0x000000046a0a7c11 */ /* 0x000fe2000f8008ff */
[----:B------:R-:W-:Y:S01]  /*2400*/  IMAD.WIDE.U32 R6, R104, R112, R8 ;  /* 0x0000007068067225 */ /* 0x000fe200078e0008 */
[----:B------:R-:W-:Y:S03]  /*2410*/  BSSY B1, `(.L_x_36) ;  /* 0x0000012000017945 */ /* 0x000fe60003800000 */
[----:B------:R-:W-:Y:S02]  /*2420*/  IMAD.IADD R7, R111, 0x1, R7 ;  /* 0x000000016f077824 */ /* 0x000fe400078e0207 */
[----:B------:R-:W-:Y:S01]  /*2430*/  IMAD.WIDE.U32 R20, R101, R110, R6 ;  /* 0x0000006e65147225 */ /* 0x000fe200078e0006 */
[----:B0-----:R-:W-:-:S03]  /*2440*/  SHF.L.U64.HI R15, R112, 0x3, R113 ;  /* 0x00000003700f7819 */ /* 0x001fc60000010271 */
[----:B------:R-:W-:Y:S01]  /*2450*/  IMAD.IADD R7, R107, 0x1, R21 ;  /* 0x000000016b077824 */ /* 0x000fe200078e0215 */
[----:B------:R-:W-:Y:S01]  /*2460*/  LEA R6, P4, R20, R114, 0x1 ;  /* 0x0000007214067211 */ /* 0x000fe200078808ff */
[----:B------:R-:W-:-:S03]  /*2470*/  IMAD.SHL.U32 R14, R112, 0x8, RZ ;  /* 0x00000008700e7824 */ /* 0x000fc600078e00ff */
[----:B------:R-:W-:Y:S01]  /*2480*/  LEA.HI.X R7, R20, R115, R7, 0x1, P4 ;  /* 0x0000007314077211 */ /* 0x000fe200020f0c07 */
[----:B--2---:R-:W-:-:S05]  /*2490*/  HADD2.F32 R11, -RZ, R5.H0_H0 ;  /* 0x20000005ff0b7230 */ /* 0x004fca0000004100 */
[----:B------:R-:W-:-:S04]  /*24a0*/  FMUL R11, R11, R90 ;  /* 0x0000005a0b0b7220 */ /* 0x000fc80000400000 */
[----:B------:R-:W-:Y:S01]  /*24b0*/  FFMA R24, R24, R23, R11 ;  /* 0x0000001718187223 */ /* 0x000fe2000000000b */
[----:B------:R-:W-:Y:S02]  /*24c0*/  LEA.HI.X R11, R106, UR5, R103, 0x1, P0 ;  /* 0x000000056a0b7c11 */ /* 0x000fe400080f0c67 */
[----:B------:R-:W-:Y:S02]  /*24d0*/  ISETP.GT.AND P0, PT, R4, 0x1, PT ;  /* 0x000000010400780c */ /* 0x000fe40003f04270 */
[----:B------:R-:W-:Y:S02]  /*24e0*/  F2FP.F16.F32.PACK_AB R24, RZ, R24 ;  /* 0x00000018ff18723e */ /* 0x000fe400000000ff */
[----:B------:R-:W-:-:S03]  /*24f0*/  ISETP.GT.AND P3, PT, R3, RZ, P0 ;  /* 0x000000ff0300720c */ /* 0x000fc60000764270 */
[----:B------:R0:W-:Y:S10]  /*2500*/  @P1 STG.E.U16 desc[UR38][R10.64], R24 ;  /* 0x000000180a001986 */ /* 0x0001f4000c101526 */
[----:B------:R-:W-:Y:S05]  /*2510*/  @!P3 BRA `(.L_x_37) ;  /* 0x000000000004b947 */ /* 0x000fea0003800000 */
[----:B------:R1:W5:Y:S02]  /*2520*/  LDG.E.LTC128B.U16 R5, desc[UR38][R6.64+0x2] ;  /* 0x0000022606057981 */ /* 0x000364000c1e1520 */
.L_x_37:
[----:B------:R-:W-:Y:S05]  /*2530*/  BSYNC B1 ;  /* 0x0000000000017941 */ /* 0x000fea0003800000 */
.L_x_36:
[----:B-----5:R-:W-:Y:S01]  /*2540*/  HADD2.F32 R103, -RZ, R5.H0_H0 ;  /* 0x20000005ff677230 */ /* 0x020fe20000004100 */
[----:B------:R-:W-:Y:S01]  /*2550*/  ISETP.GT.AND P2, PT, R3, 0x8, P2 ;  /* 0x000000080300780c */ /* 0x000fe20001744270 */
[----:B------:R-:W-:Y:S01]  /*2560*/  IMAD.WIDE.U32 R20, R104, R112, R14 ;  /* 0x0000007068147225 */ /* 0x000fe200078e000e */
[----:B0-----:R-:W-:-:S03]  /*2570*/  PRMT R24, R5, 0x7610, R24 ;  /* 0x0000761005187816 */ /* 0x001fc60000000018 */
[----:B------:R-:W-:Y:S01]  /*2580*/  FMUL R12, R103, R90 ;  /* 0x0000005a670c7220 */ /* 0x000fe20000400000 */
[----:B------:R-:W-:Y:S01]  /*2590*/  IMAD.IADD R111, R111, 0x1, R21 ;  /* 0x000000016f6f7824 */ /* 0x000fe200078e0215 */
[----:B------:R-:W-:Y:S02]  /*25a0*/  IADD3 R108, P1, R108, R20, RZ ;  /* 0x000000146c6c7210 */ /* 0x000fe40007f3e0ff */
[----:B------:R-:W-:-:S03]  /*25b0*/  FFMA R12, R25, R23, R12 ;  /* 0x00000017190c7223 */ /* 0x000fc6000000000c */
[----:B------:R-:W-:Y:S01]  /*25c0*/  IMAD.X R13, R111, 0x1, R13, P1 ;  /* 0x000000016f0d7824 */ /* 0x000fe200008e060d */
[C---:B------:R-:W-:Y:S02]  /*25d0*/  LEA R14, P1, R108.reuse, R114, 0x1 ;  /* 0x000000726c0e7211 */ /* 0x040fe400078208ff */
[----:B------:R-:W-:Y:S02]  /*25e0*/  F2FP.F16.F32.PACK_AB R12, RZ, R12 ;  /* 0x0000000cff0c723e */ /* 0x000fe400000000ff */
[----:B------:R-:W-:Y:S02]  /*25f0*/  LEA.HI.X R15, R108, R115, R13, 0x1, P1 ;  /* 0x000000736c0f7211 */ /* 0x000fe400008f0c0d */
[----:B------:R-:W-:-:S05]  /*2600*/  PRMT R21, R12, 0x7610, R21 ;  /* 0x000076100c157816 */ /* 0x000fca0000000015 */
[----:B------:R0:W-:Y:S04]  /*2610*/  @P3 STG.E.U16 desc[UR38][R10.64+0x2], R21 ;  /* 0x000002150a003986 */ /* 0x0001e8000c101526 */
[----:B------:R-:W2:Y:S01]  /*2620*/  @P2 LDG.E.LTC128B.U16 R24, desc[UR38][R14.64] ;  /* 0x000000260e182981 */ /* 0x000ea2000c1e1520 */
[----:B------:R-:W-:Y:S01]  /*2630*/  IADD3 R20, P1, R8, R20, RZ ;  /* 0x0000001408147210 */ /* 0x000fe20007f3e0ff */
[----:B------:R-:W-:Y:S01]  /*2640*/  BSSY B1, `(.L_x_38) ;  /* 0x0000011000017945 */ /* 0x000fe20003800000 */
[----:B------:R-:W-:Y:S02]  /*2650*/  SHF.L.U64.HI R13, R91, 0x1, R92 ;  /* 0x000000015b0d7819 */ /* 0x000fe4000001025c */
[----:B------:R-:W-:Y:S01]  /*2660*/  ISETP.GT.AND P0, PT, R3, 0x8, P0 ;  /* 0x000000080300780c */ /* 0x000fe20000704270 */
[----:B0-----:R-:W-:Y:S01]  /*2670*/  IMAD.X R21, R9, 0x1, R111, P1 ;  /* 0x0000000109157824 */ /* 0x001fe200008e066f */
[----:B------:R-:W-:Y:S01]  /*2680*/  LEA R12, P1, R91, R10, 0x1 ;  /* 0x0000000a5b0c7211 */ /* 0x000fe200078208ff */
[----:B------:R-:W-:-:S04]  /*2690*/  IMAD.WIDE.U32 R20, R101, R110, R20 ;  /* 0x0000006e65147225 */ /* 0x000fc800078e0014 */
[----:B------:R-:W-:Y:S01]  /*26a0*/  IMAD.X R13, R13, 0x1, R11, P1 ;  /* 0x000000010d0d7824 */ /* 0x000fe200008e060b */
[----:B------:R-:W-:Y:S01]  /*26b0*/  LEA R8, P3, R20, R114, 0x1 ;  /* 0x0000007214087211 */ /* 0x000fe200078608ff */
[----:B------:R-:W-:-:S05]  /*26c0*/  IMAD.IADD R9, R107, 0x1, R21 ;  /* 0x000000016b097824 */ /* 0x000fca00078e0215 */
[----:B------:R-:W-:Y:S01]  /*26d0*/  LEA.HI.X R9, R20, R115, R9, 0x1, P3 ;  /* 0x0000007314097211 */ /* 0x000fe200018f0c09 */
[----:B--2---:R-:W-:-:S05]  /*26e0*/  HADD2.F32 R5, -RZ, R24.H0_H0 ;  /* 0x20000018ff057230 */ /* 0x004fca0000004100 */
[----:B------:R-:W-:-:S04]  /*26f0*/  FMUL R5, R5, R90 ;  /* 0x0000005a05057220 */ /* 0x000fc80000400000 */
[----:B------:R-:W-:-:S05]  /*2700*/  FFMA R5, R26, R23, R5 ;  /* 0x000000171a057223 */ /* 0x000fca0000000005 */
[----:B------:R-:W-:-:S05]  /*2710*/  F2FP.F16.F32.PACK_AB R5, RZ, R5 ;  /* 0x00000005ff05723e */ /* 0x000fca00000000ff */
[----:B------:R0:W-:Y:S01]  /*2720*/  @P2 STG.E.U16 desc[UR38][R12.64], R5 ;  /* 0x000000050c002986 */ /* 0x0001e2000c101526 */
[----:B------:R-:W-:Y:S05]  /*2730*/  @!P0 BRA `(.L_x_39) ;  /* 0x0000000000048947 */ /* 0x000fea0003800000 */
[----:B------:R2:W5:Y:S02]  /*2740*/  LDG.E.LTC128B.U16 R24, desc[UR38][R8.64+0x2] ;  /* 0x0000022608187981 */ /* 0x000564000c1e1520 */
.L_x_39:
[----:B------:R-:W-:Y:S05]  /*2750*/  BSYNC B1 ;  /* 0x0000000000017941 */ /* 0x000fea0003800000 */
.L_x_38:
[----:B0----5:R-:W-:Y:S01]  /*2760*/  HADD2.F32 R5, -RZ, R24.H0_H0 ;  /* 0x20000018ff057230 */ /* 0x021fe20000004100 */
[----:B------:R-:W-:Y:S01]  /*2770*/  ISETP.GT.AND P1, PT, R4, 0x8, PT ;  /* 0x000000080400780c */ /* 0x000fe20003f24270 */
[----:B------:R-:W-:Y:S03]  /*2780*/  BSSY B1, `(.L_x_40) ;  /* 0x0000008000017945 */ /* 0x000fe60003800000 */
[----:B------:R-:W-:Y:S01]  /*2790*/  FMUL R14, R5, R90 ;  /* 0x0000005a050e7220 */ /* 0x000fe20000400000 */
[----:B------:R-:W-:-:S03]  /*27a0*/  ISETP.GT.AND P2, PT, R3, RZ, P1 ;  /* 0x000000ff0300720c */ /* 0x000fc60000f44270 */
[----:B------:R-:W-:-:S05]  /*27b0*/  FFMA R14, R27, R23, R14 ;  /* 0x000000171b0e7223 */ /* 0x000fca000000000e */
[----:B------:R-:W-:-:S05]  /*27c0*/  F2FP.F16.F32.PACK_AB R14, RZ, R14 ;  /* 0x0000000eff0e723e */ /* 0x000fca00000000ff */
[----:B------:R0:W-:Y:S01]  /*27d0*/  @P0 STG.E.U16 desc[UR38][R12.64+0x2], R14 ;  /* 0x0000020e0c000986 */ /* 0x0001e2000c101526 */
[----:B------:R-:W-:Y:S05]  /*27e0*/  @!P2 BRA `(.L_x_41) ;  /* 0x000000000004a947 */ /* 0x000fea0003800000 */
[----:B------:R3:W5:Y:S02]  /*27f0*/  LDG.E.LTC128B.U16 R24, desc[UR38][R6.64+0x10] ;  /* 0x0000102606187981 */ /* 0x000764000c1e1520 */
.L_x_41:
[----:B------:R-:W-:Y:S05]  /*2800*/  BSYNC B1 ;  /* 0x0000000000017941 */ /* 0x000fea0003800000 */
.L_x_40:
[----:B-----5:R-:W-:Y:S01]  /*2810*/  HADD2.F32 R5, -RZ, R24.H0_H0 ;  /* 0x20000018ff057230 */ /* 0x020fe20000004100 */
        /* <DEDUP_REMOVED lines=9> */
.L_x_43:
[----:B------:R-:W-:Y:S05]  /*28b0*/  BSYNC B1 ;  /* 0x0000000000017941 */ /* 0x000fea0003800000 */
.L_x_42:
[----:B----45:R-:W-:Y:S01]  /*28c0*/  HADD2.F32 R5, -RZ, R24.H0_H0 ;  /* 0x20000018ff057230 */ /* 0x030fe20000004100 */
[----:B------:R-:W-:Y:S01]  /*28d0*/  ISETP.GT.AND P1, PT, R3, 0x8, P1 ;  /* 0x000000080300780c */ /* 0x000fe20000f24270 */
[----:B------:R-:W-:Y:S03]  /*28e0*/  BSSY B1, `(.L_x_44) ;  /* 0x0000007000017945 */ /* 0x000fe60003800000 */
[----:B0-----:R-:W-:-:S04]  /*28f0*/  FMUL R14, R5, R90 ;  /* 0x0000005a050e7220 */ /* 0x001fc80000400000 */
[----:B------:R-:W-:-:S05]  /*2900*/  FFMA R14, R29, R23, R14 ;  /* 0x000000171d0e7223 */ /* 0x000fca000000000e */
[----:B------:R-:W-:-:S05]  /*2910*/  F2FP.F16.F32.PACK_AB R14, RZ, R14 ;  /* 0x0000000eff0e723e */ /* 0x000fca00000000ff */
[----:B------:R0:W-:Y:S01]  /*2920*/  @P3 STG.E.U16 desc[UR38][R10.64+0x12], R14 ;  /* 0x0000120e0a003986 */ /* 0x0001e2000c101526 */
[----:B------:R-:W-:Y:S05]  /*2930*/  @!P1 BRA `(.L_x_45) ;  /* 0x0000000000049947 */ /* 0x000fea0003800000 */
[----:B------:R4:W5:Y:S02]  /*2940*/  LDG.E.LTC128B.U16 R24, desc[UR38][R8.64+0x10] ;  /* 0x0000102608187981 */ /* 0x000964000c1e1520 */
.L_x_45:
[----:B------:R-:W-:Y:S05]  /*2950*/  BSYNC B1 ;  /* 0x0000000000017941 */ /* 0x000fea0003800000 */
.L_x_44:
[----:B-----5:R-:W-:Y:S01]  /*2960*/  HADD2.F32 R5, -RZ, R24.H0_H0 ;  /* 0x20000018ff057230 */ /* 0x020fe20000004100 */
[----:B------:R-:W-:Y:S01]  /*2970*/  ISETP.GT.AND P0, PT, R3, 0x8, P0 ;  /* 0x000000080300780c */ /* 0x000fe20000704270 */
[----:B------:R-:W-:Y:S03]  /*2980*/  BSSY B1, `(.L_x_46) ;  /* 0x0000007000017945 */ /* 0x000fe60003800000 */
[----:B------:R-:W-:-:S04]  /*2990*/  FMUL R5, R5, R90 ;  /* 0x0000005a05057220 */ /* 0x000fc80000400000 */
[----:B------:R-:W-:-:S05]  /*29a0*/  FFMA R5, R30, R23, R5 ;  /* 0x000000171e057223 */ /* 0x000fca0000000005 */
[----:B------:R-:W-:-:S05]  /*29b0*/  F2FP.F16.F32.PACK_AB R5, RZ, R5 ;  /* 0x00000005ff05723e */ /* 0x000fca00000000ff */
[----:B------:R0:W-:Y:S01]  /*29c0*/  @P1 STG.E.U16 desc[UR38][R12.64+0x10], R5 ;  /* 0x000010050c001986 */ /* 0x0001e2000c101526 */
[----:B------:R-:W-:Y:S05]  /*29d0*/  @!P0 BRA `(.L_x_47) ;  /* 0x0000000000048947 */ /* 0x000fea0003800000 */
[----:B------:R0:W5:Y:S02]  /*29e0*/  LDG.E.LTC128B.U16 R24, desc[UR38][R8.64+0x12] ;  /* 0x0000122608187981 */ /* 0x000164000c1e1520 */
.L_x_47:
[----:B------:R-:W-:Y:S05]  /*29f0*/  BSYNC B1 ;  /* 0x0000000000017941 */ /* 0x000fea0003800000 */
.L_x_46:
        /* <DEDUP_REMOVED lines=10> */
.L_x_49:
[----:B------:R-:W-:Y:S05]  /*2aa0*/  BSYNC B1 ;  /* 0x0000000000017941 */ /* 0x000fea0003800000 */
.L_x_48:
        /* <DEDUP_REMOVED lines=10> */
.L_x_51:
[----:B------:R-:W-:Y:S05]  /*2b50*/  BSYNC B1 ;  /* 0x0000000000017941 */ /* 0x000fea0003800000 */
.L_x_50:
[----:B0----5:R-:W-:Y:S01]  /*2b60*/  HADD2.F32 R5, -RZ, R24.H0_H0 ;  /* 0x20000018ff057230 */ /* 0x021fe20000004100 */
        /* <DEDUP_REMOVED lines=8> */
.L_x_53:
[----:B------:R-:W-:Y:S05]  /*2bf0*/  BSYNC B1 ;  /* 0x0000000000017941 */ /* 0x000fea0003800000 */
.L_x_52:
        /* <DEDUP_REMOVED lines=9> */
.L_x_55:
[----:B------:R-:W-:Y:S05]  /*2c90*/  BSYNC B1 ;  /* 0x0000000000017941 */ /* 0x000fea0003800000 */
.L_x_54:
        /* <DEDUP_REMOVED lines=10> */
.L_x_57:
[----:B------:R-:W-:Y:S05]  /*2d40*/  BSYNC B1 ;  /* 0x0000000000017941 */ /* 0x000fea0003800000 */
.L_x_56:
        /* <DEDUP_REMOVED lines=10> */
.L_x_59:
[----:B------:R-:W-:Y:S05]  /*2df0*/  BSYNC B1 ;  /* 0x0000000000017941 */ /* 0x000fea0003800000 */
.L_x_58:
        /* <DEDUP_REMOVED lines=9> */
.L_x_61:
[----:B------:R-:W-:Y:S05]  /*2e90*/  BSYNC B1 ;  /* 0x0000000000017941 */ /* 0x000fea0003800000 */
.L_x_60:
        /* <DEDUP_REMOVED lines=9> */
.L_x_63:
[----:B------:R-:W-:Y:S05]  /*2f30*/  BSYNC B1 ;  /* 0x0000000000017941 */ /* 0x000fea0003800000 */
.L_x_62:
        /* <DEDUP_REMOVED lines=10> */
.L_x_65:
[----:B------:R-:W-:Y:S05]  /*2fe0*/  BSYNC B1 ;  /* 0x0000000000017941 */ /* 0x000fea0003800000 */
.L_x_64:
        /* <DEDUP_REMOVED lines=10> */
.L_x_67:
[----:B------:R-:W-:Y:S05]  /*3090*/  BSYNC B1 ;  /* 0x0000000000017941 */ /* 0x000fea0003800000 */
.L_x_66:
        /* <DEDUP_REMOVED lines=9> */
.L_x_69:
[----:B------:R-:W-:Y:S05]  /*3130*/  BSYNC B1 ;  /* 0x0000000000017941 */ /* 0x000fea0003800000 */
.L_x_68:
        /* <DEDUP_REMOVED lines=9> */
.L_x_71:
[----:B------:R-:W-:Y:S05]  /*31d0*/  BSYNC B1 ;  /* 0x0000000000017941 */ /* 0x000fea0003800000 */
.L_x_70:
        /* <DEDUP_REMOVED lines=10> */
.L_x_73:
[----:B------:R-:W-:Y:S05]  /*3280*/  BSYNC B1 ;  /* 0x0000000000017941 */ /* 0x000fea0003800000 */
.L_x_72:
        /* <DEDUP_REMOVED lines=10> */
.L_x_75:
[----:B------:R-:W-:Y:S05]  /*3330*/  BSYNC B1 ;  /* 0x0000000000017941 */ /* 0x000fea0003800000 */
.L_x_74:
        /* <DEDUP_REMOVED lines=9> */
.L_x_77:
[----:B------:R-:W-:Y:S05]  /*33d0*/  BSYNC B1 ;  /* 0x0000000000017941 */ /* 0x000fea0003800000 */
.L_x_76:
        /* <DEDUP_REMOVED lines=9> */
.L_x_79:
[----:B------:R-:W-:Y:S05]  /*3470*/  BSYNC B1 ;  /* 0x0000000000017941 */ /* 0x000fea0003800000 */
.L_x_78:
        /* <DEDUP_REMOVED lines=10> */
.L_x_81:
[----:B------:R-:W-:Y:S05]  /*3520*/  BSYNC B1 ;  /* 0x0000000000017941 */ /* 0x000fea0003800000 */
.L_x_80:
        /* <DEDUP_REMOVED lines=10> */
.L_x_83:
[----:B------:R-:W-:Y:S05]  /*35d0*/  BSYNC B1 ;  /* 0x0000000000017941 */ /* 0x000fea0003800000 */
.L_x_82:
        /* <DEDUP_REMOVED lines=9> */
.L_x_85:
[----:B------:R-:W-:Y:S05]  /*3670*/  BSYNC B1 ;  /* 0x0000000000017941 */ /* 0x000fea0003800000 */
.L_x_84:
        /* <DEDUP_REMOVED lines=9> */
.L_x_87:
[----:B------:R-:W-:Y:S05]  /*3710*/  BSYNC B1 ;  /* 0x0000000000017941 */ /* 0x000fea0003800000 */
.L_x_86:
        /* <DEDUP_REMOVED lines=10> */
.L_x_89:
[----:B------:R-:W-:Y:S05]  /*37c0*/  BSYNC B1 ;  /* 0x0000000000017941 */ /* 0x000fea0003800000 */
.L_x_88:
        /* <DEDUP_REMOVED lines=10> */
.L_x_91:
[----:B------:R-:W-:Y:S05]  /*3870*/  BSYNC B1 ;  /* 0x0000000000017941 */ /* 0x000fea0003800000 */
.L_x_90:
        /* <DEDUP_REMOVED lines=9> */
.L_x_93:
[----:B------:R-:W-:Y:S05]  /*3910*/  BSYNC B1 ;  /* 0x0000000000017941 */ /* 0x000fea0003800000 */
.L_x_92:
        /* <DEDUP_REMOVED lines=9> */
.L_x_95:
[----:B------:R-:W-:Y:S05]  /*39b0*/  BSYNC B1 ;  /* 0x0000000000017941 */ /* 0x000fea0003800000 */
.L_x_94:
        /* <DEDUP_REMOVED lines=10> */
.L_x_97:
[----:B------:R-:W-:Y:S05]  /*3a60*/  BSYNC B1 ;  /* 0x0000000000017941 */ /* 0x000fea0003800000 */
.L_x_96:
        /* <DEDUP_REMOVED lines=10> */
.L_x_99:
[----:B------:R-:W-:Y:S05]  /*3b10*/  BSYNC B1 ;  /* 0x0000000000017941 */ /* 0x000fea0003800000 */
.L_x_98:
        /* <DEDUP_REMOVED lines=9> */
.L_x_101:
[----:B------:R-:W-:Y:S05]  /*3bb0*/  BSYNC B1 ;  /* 0x0000000000017941 */ /* 0x000fea0003800000 */
.L_x_100:
        /* <DEDUP_REMOVED lines=9> */
.L_x_103:
[----:B------:R-:W-:Y:S05]  /*3c50*/  BSYNC B1 ;  /* 0x0000000000017941 */ /* 0x000fea0003800000 */
.L_x_102:
        /* <DEDUP_REMOVED lines=10> */
.L_x_105:
[----:B------:R-:W-:Y:S05]  /*3d00*/  BSYNC B1 ;  /* 0x0000000000017941 */ /* 0x000fea0003800000 */
.L_x_104:
        /* <DEDUP_REMOVED lines=10> */
.L_x_107:
[----:B------:R-:W-:Y:S05]  /*3db0*/  BSYNC B1 ;  /* 0x0000000000017941 */ /* 0x000fea0003800000 */
.L_x_106:
        /* <DEDUP_REMOVED lines=9> */
.L_x_109:
[----:B------:R-:W-:Y:S05]  /*3e50*/  BSYNC B1 ;  /* 0x0000000000017941 */ /* 0x000fea0003800000 */
.L_x_108:
        /* <DEDUP_REMOVED lines=9> */
.L_x_111:
[----:B------:R-:W-:Y:S05]  /*3ef0*/  BSYNC B1 ;  /* 0x0000000000017941 */ /* 0x000fea0003800000 */
.L_x_110:
        /* <DEDUP_REMOVED lines=10> */
.L_x_113:
[----:B------:R-:W-:Y:S05]  /*3fa0*/  BSYNC B1 ;  /* 0x0000000000017941 */ /* 0x000fea0003800000 */
.L_x_112:
        /* <DEDUP_REMOVED lines=10> */
.L_x_115:
[----:B------:R-:W-:Y:S05]  /*4050*/  BSYNC B1 ;  /* 0x0000000000017941 */ /* 0x000fea0003800000 */
.L_x_114:
        /* <DEDUP_REMOVED lines=9> */
.L_x_117:
[----:B------:R-:W-:Y:S05]  /*40f0*/  BSYNC B1 ;  /* 0x0000000000017941 */ /* 0x000fea0003800000 */
.L_x_116:
        /* <DEDUP_REMOVED lines=9> */
.L_x_119:
[----:B------:R-:W-:Y:S05]  /*4190*/  BSYNC B1 ;  /* 0x0000000000017941 */ /* 0x000fea0003800000 */
.L_x_118:
        /* <DEDUP_REMOVED lines=10> */
.L_x_121:
[----:B------:R-:W-:Y:S05]  /*4240*/  BSYNC B1 ;  /* 0x0000000000017941 */ /* 0x000fea0003800000 */
.L_x_120:
        /* <DEDUP_REMOVED lines=10> */
.L_x_123:
[----:B------:R-:W-:Y:S05]  /*42f0*/  BSYNC B1 ;  /* 0x0000000000017941 */ /* 0x000fea0003800000 */
.L_x_122:
        /* <DEDUP_REMOVED lines=9> */
.L_x_125:
[----:B------:R-:W-:Y:S05]  /*4390*/  BSYNC B1 ;  /* 0x0000000000017941 */ /* 0x000fea0003800000 */
.L_x_124:
        /* <DEDUP_REMOVED lines=9> */
.L_x_127:
[----:B------:R-:W-:Y:S05]  /*4430*/  BSYNC B1 ;  /* 0x0000000000017941 */ /* 0x000fea0003800000 */
.L_x_126:
        /* <DEDUP_REMOVED lines=10> */
.L_x_129:
[----:B------:R-:W-:Y:S05]  /*44e0*/  BSYNC B1 ;  /* 0x0000000000017941 */ /* 0x000fea0003800000 */
.L_x_128:
        /* <DEDUP_REMOVED lines=10> */
.L_x_131:
[----:B------:R-:W-:Y:S05]  /*4590*/  BSYNC B1 ;  /* 0x0000000000017941 */ /* 0x000fea0003800000 */
.L_x_130:
        /* <DEDUP_REMOVED lines=9> */
.L_x_133:
[----:B------:R-:W-:Y:S05]  /*4630*/  BSYNC B1 ;  /* 0x0000000000017941 */ /* 0x000fea0003800000 */
.L_x_132:
        /* <DEDUP_REMOVED lines=9> */
.L_x_135:
[----:B------:R-:W-:Y:S05]  /*46d0*/  BSYNC B1 ;  /* 0x0000000000017941 */ /* 0x000fea0003800000 */
.L_x_134:
        /* <DEDUP_REMOVED lines=10> */
.L_x_137:
[----:B------:R-:W-:Y:S05]  /*4780*/  BSYNC B1 ;  /* 0x0000000000017941 */ /* 0x000fea0003800000 */
.L_x_136:
        /* <DEDUP_REMOVED lines=10> */
.L_x_139:
[----:B------:R-:W-:Y:S05]  /*4830*/  BSYNC B1 ;  /* 0x0000000000017941 */ /* 0x000fea0003800000 */
.L_x_138:
        /* <DEDUP_REMOVED lines=9> */
.L_x_141:
[----:B------:R-:W-:Y:S05]  /*48d0*/  BSYNC B1 ;  /* 0x0000000000017941 */ /* 0x000fea0003800000 */
.L_x_140:
        /* <DEDUP_REMOVED lines=9> */
.L_x_143:
[----:B------:R-:W-:Y:S05]  /*4970*/  BSYNC B1 ;  /* 0x0000000000017941 */ /* 0x000fea0003800000 */
.L_x_142:
        /* <DEDUP_REMOVED lines=10> */
.L_x_145:
[----:B------:R-:W-:Y:S05]  /*4a20*/  BSYNC B1 ;  /* 0x0000000000017941 */ /* 0x000fea0003800000 */
.L_x_144:
        /* <DEDUP_REMOVED lines=10> */
.L_x_147:
[----:B------:R-:W-:Y:S05]  /*4ad0*/  BSYNC B1 ;  /* 0x0000000000017941 */ /* 0x000fea0003800000 */
.L_x_146:
        /* <DEDUP_REMOVED lines=9> */
.L_x_149:
[----:B------:R-:W-:Y:S05]  /*4b70*/  BSYNC B1 ;  /* 0x0000000000017941 */ /* 0x000fea0003800000 */
.L_x_148:
        /* <DEDUP_REMOVED lines=9> */
.L_x_151:
[----:B------:R-:W-:Y:S05]  /*4c10*/  BSYNC B1 ;  /* 0x0000000000017941 */ /* 0x000fea0003800000 */
.L_x_150:
        /* <DEDUP_REMOVED lines=10> */
.L_x_153:
[----:B------:R-:W-:Y:S05]  /*4cc0*/  BSYNC B1 ;  /* 0x0000000000017941 */ /* 0x000fea0003800000 */
.L_x_152:
[----:B-----5:R-:W-:Y:S01]  /*4cd0*/  HADD2.F32 R5, -RZ, R24.H0_H0 ;  /* 0x20000018ff057230 */ /* 0x020fe20000004100 */
[----:B------:R-:W-:Y:S01]  /*4ce0*/  ISETP.GT.AND P0, PT, R4, 0x79, PT ;  /* 0x000000790400780c */ /* 0x000fe20003f04270 */
[----:B------:R-:W-:Y:S01]  /*4cf0*/  @P2 IMAD.MOV.U32 R4, RZ, RZ, R10 ;  /* 0x000000ffff042224 */ /* 0x000fe200078e000a */
[----:B------:R-:W-:Y:S02]  /*4d00*/  BSSY B1, `(.L_x_154) ;  /* 0x000000a000017945 */ /* 0x000fe40003800000 */
[----:B------:R-:W-:Y:S01]  /*4d10*/  FMUL R5, R5, R90 ;  /* 0x0000005a05057220 */ /* 0x000fe20000400000 */
[----:B------:R-:W-:-:S03]  /*4d20*/  ISETP.GT.AND P3, PT, R3, RZ, P0 ;  /* 0x000000ff0300720c */ /* 0x000fc60000764270 */
[----:B------:R-:W-:-:S05]  /*4d30*/  FFMA R5, R84, R23, R5 ;  /* 0x0000001754057223 */ /* 0x000fca0000000005 */
[----:B------:R-:W-:-:S04]  /*4d40*/  F2FP.F16.F32.PACK_AB R5, RZ, R5 ;  /* 0x00000005ff05723e */ /* 0x000fc800000000ff */
[----:B0-----:R-:W-:Y:S01]  /*4d50*/  PRMT R14, R5, 0x7610, R14 ;  /* 0x00007610050e7816 */ /* 0x001fe2000000000e */
[----:B------:R-:W-:-:S05]  /*4d60*/  @P2 IMAD.MOV.U32 R5, RZ, RZ, R11 ;  /* 0x000000ffff052224 */ /* 0x000fca00078e000b */
[----:B------:R0:W-:Y:S01]  /*4d70*/  @P2 STG.E.U16 desc[UR38][R4.64+0xf0], R14 ;  /* 0x0000f00e04002986 */ /* 0x0001e2000c101526 */
[----:B------:R-:W-:Y:S05]  /*4d80*/  @!P3 BRA `(.L_x_155) ;  /* 0x000000000004b947 */ /* 0x000fea0003800000 */
[----:B------:R0:W5:Y:S02]  /*4d90*/  LDG.E.LTC128B.U16 R24, desc[UR38][R6.64+0xf2] ;  /* 0x0000f22606187981 */ /* 0x000164000c1e1520 */
.L_x_155:
[----:B------:R-:W-:Y:S05]  /*4da0*/  BSYNC B1 ;  /* 0x0000000000017941 */ /* 0x000fea0003800000 */
.L_x_154:
        /* <DEDUP_REMOVED lines=9> */
.L_x_157:
[----:B------:R-:W-:Y:S05]  /*4e40*/  BSYNC B1 ;  /* 0x0000000000017941 */ /* 0x000fea0003800000 */
.L_x_156:
[----:B-----5:R-:W-:Y:S01]  /*4e50*/  HADD2.F32 R5, -RZ, R24.H0_H0 ;  /* 0x20000018ff057230 */ /* 0x020fe20000004100 */
[----:B------:R-:W-:Y:S01]  /*4e60*/  ISETP.GT.AND P0, PT, R3, 0x8, P0 ;  /* 0x000000080300780c */ /* 0x000fe20000704270 */
[----:B0-----:R-:W-:Y:S01]  /*4e70*/  @P1 IMAD.MOV.U32 R4, RZ, RZ, R12 ;  /* 0x000000ffff041224 */ /* 0x001fe200078e000c */
[----:B------:R-:W-:Y:S02]  /*4e80*/  BSSY B1, `(.L_x_158) ;  /* 0x0000009000017945 */ /* 0x000fe40003800000 */
[----:B------:R-:W-:-:S04]  /*4e90*/  FMUL R5, R5, R90 ;  /* 0x0000005a05057220 */ /* 0x000fc80000400000 */
[----:B------:R-:W-:-:S05]  /*4ea0*/  FFMA R5, R86, R23, R5 ;  /* 0x0000001756057223 */ /* 0x000fca0000000005 */
[----:B------:R-:W-:-:S04]  /*4eb0*/  F2FP.F16.F32.PACK_AB R5, RZ, R5 ;  /* 0x00000005ff05723e */ /* 0x000fc800000000ff */
[----:B-1-3--:R-:W-:Y:S01]  /*4ec0*/  PRMT R6, R5, 0x7610, R6 ;  /* 0x0000761005067816 */ /* 0x00afe20000000006 */
[----:B------:R-:W-:-:S05]  /*4ed0*/  @P1 IMAD.MOV.U32 R5, RZ, RZ, R13 ;  /* 0x000000ffff051224 */ /* 0x000fca00078e000d */
[----:B------:R0:W-:Y:S01]  /*4ee0*/  @P1 STG.E.U16 desc[UR38][R4.64+0xf0], R6 ;  /* 0x0000f00604001986 */ /* 0x0001e2000c101526 */
[----:B------:R-:W-:Y:S05]  /*4ef0*/  @!P0 BRA `(.L_x_159) ;  /* 0x0000000000048947 */ /* 0x000fea0003800000 */
[----:B------:R1:W5:Y:S02]  /*4f00*/  LDG.E.LTC128B.U16 R24, desc[UR38][R8.64+0xf2] ;  /* 0x0000f22608187981 */ /* 0x000364000c1e1520 */
.L_x_159:
[----:B------:R-:W-:Y:S05]  /*4f10*/  BSYNC B1 ;  /* 0x0000000000017941 */ /* 0x000fea0003800000 */
.L_x_158:
[----:B------:R-:W-:Y:S05]  /*4f20*/  @!P0 BRA `(.L_x_160) ;  /* 0x0000001000e88947 */ /* 0x000fea0003800000 */
[----:B-----5:R-:W-:-:S05]  /*4f30*/  HADD2.F32 R3, -RZ, R24.H0_H0 ;  /* 0x20000018ff037230 */ /* 0x020fca0000004100 */
[----:B0-----:R-:W-:-:S04]  /*4f40*/  FMUL R4, R3, R90 ;  /* 0x0000005a03047220 */ /* 0x001fc80000400000 */
[----:B------:R-:W-:-:S05]  /*4f50*/  FFMA R4, R87, R23, R4 ;  /* 0x0000001757047223 */ /* 0x000fca0000000004 */
[----:B------:R-:W-:-:S05]  /*4f60*/  F2FP.F16.F32.PACK_AB R4, RZ, R4 ;  /* 0x00000004ff04723e */ /* 0x000fca00000000ff */
[----:B------:R3:W-:Y:S01]  /*4f70*/  STG.E.U16 desc[UR38][R12.64+0xf2], R4 ;  /* 0x0000f2040c007986 */ /* 0x0007e2000c101526 */
[----:B------:R-:W-:Y:S05]  /*4f80*/  BRA `(.L_x_160) ;  /* 0x0000001000d07947 */ /* 0x000fea0003800000 */
.L_x_35:
[----:B------:R-:W-:Y:S01]  /*4f90*/  ISETP.GT.AND P3, PT, R4, 0x1, PT ;  /* 0x000000010400780c */ /* 0x000fe20003f64270 */
[----:B------:R-:W-:Y:S01]  /*4fa0*/  ULDC.64 UR4, c[0x0][0x5c0] ;  /* 0x0001700000047ab9 */ /* 0x000fe20000000a00 */
[-C--:B------:R-:W-:Y:S01]  /*4fb0*/  FMUL R24, R24, R23.reuse ;  /* 0x0000001718187220 */ /* 0x080fe20000400000 */
[----:B------:R-:W-:Y:S01]  /*4fc0*/  LEA R6, P4, R106, UR4, 0x1 ;  /* 0x000000046a067c11 */ /* 0x000fe2000f8808ff */
[-C--:B------:R-:W-:Y:S01]  /*4fd0*/  FMUL R25, R25, R23.reuse ;  /* 0x0000001719197220 */ /* 0x080fe20000400000 */
[----:B------:R-:W-:Y:S01]  /*4fe0*/  ISETP.GT.AND P0, PT, R3, RZ, P3 ;  /* 0x000000ff0300720c */ /* 0x000fe20001f04270 */
[-C--:B------:R-:W-:Y:S01]  /*4ff0*/  FMUL R26, R26, R23.reuse ;  /* 0x000000171a1a7220 */ /* 0x080fe20000400000 */
[----:B------:R-:W-:Y:S01]  /*5000*/  F2FP.F16.F32.PACK_AB R24, RZ, R24 ;  /* 0x00000018ff18723e */ /* 0x000fe200000000ff */
[-C--:B------:R-:W-:Y:S01]  /*5010*/  FMUL R27, R27, R23.reuse ;  /* 0x000000171b1b7220 */ /* 0x080fe20000400000 */
[----:B------:R-:W-:Y:S01]  /*5020*/  LEA.HI.X R7, R106, UR5, R103, 0x1, P4 ;  /* 0x000000056a077c11 */ /* 0x000fe2000a0f0c67 */
[----:B------:R-:W-:Y:S01]  /*5030*/  FMUL R28, R28, R23 ;  /* 0x000000171c1c7220 */ /* 0x000fe20000400000 */
[----:B------:R-:W-:Y:S01]  /*5040*/  F2FP.F16.F32.PACK_AB R25, RZ, R25 ;  /* 0x00000019ff19723e */ /* 0x000fe200000000ff */
[-C--:B------:R-:W-:Y:S01]  /*5050*/  FMUL R29, R29, R23.reuse ;  /* 0x000000171d1d7220 */ /* 0x080fe20000400000 */
[----:B------:R-:W-:Y:S01]  /*5060*/  ISETP.GT.AND P2, PT, R3, 0x8, P2 ;  /* 0x000000080300780c */ /* 0x000fe20001744270 */
[----:B------:R-:W-:Y:S01]  /*5070*/  @P1 STG.E.U16 desc[UR38][R6.64], R24 ;  /* 0x0000001806001986 */ /* 0x000fe2000c101526 */
[----:B------:R-:W-:Y:S01]  /*5080*/  ISETP.GT.AND P1, PT, R4, 0x8, PT ;  /* 0x000000080400780c */ /* 0x000fe20003f24270 */
[-C--:B------:R-:W-:Y:S01]  /*5090*/  FMUL R30, R30, R23.reuse ;  /* 0x000000171e1e7220 */ /* 0x080fe20000400000 */
[C---:B------:R-:W-:Y:S01]  /*50a0*/  SHF.L.U64.HI R5, R91.reuse, 0x1, R92 ;  /* 0x000000015b057819 */ /* 0x040fe2000001025c */
[----:B------:R-:W-:Y:S01]  /*50b0*/  @P0 STG.E.U16 desc[UR38][R6.64+0x2], R25 ;  /* 0x0000021906000986 */ /* 0x000fe2000c101526 */
[----:B------:R-:W-:Y:S01]  /*50c0*/  LEA R8, P5, R91, R6, 0x1 ;  /* 0x000000065b087211 */ /* 0x000fe200078a08ff */
[-C--:B------:R-:W-:Y:S01]  /*50d0*/  FMUL R31, R31, R23.reuse ;  /* 0x000000171f1f7220 */ /* 0x080fe20000400000 */
[----:B------:R-:W-:Y:S01]  /*50e0*/  ISETP.GT.AND P3, PT, R3, 0x8, P3 ;  /* 0x000000080300780c */ /* 0x000fe20001f64270 */
[-C--:B------:R-:W-:Y:S01]  /*50f0*/  FMUL R32, R32, R23.reuse ;  /* 0x0000001720207220 */ /* 0x080fe20000400000 */
[----:B------:R-:W-:Y:S01]  /*5100*/  ISETP.GT.AND P0, PT, R4, 0x9, PT ;  /* 0x000000090400780c */ /* 0x000fe20003f04270 */
[----:B------:R-:W-:Y:S01]  /*5110*/  IMAD.X R9, R5, 0x1, R7, P5 ;  /* 0x0000000105097824 */ /* 0x000fe200028e0607 */
[----:B------:R-:W-:Y:S01]  /*5120*/  ISETP.GT.AND P4, PT, R3, RZ, P1 ;  /* 0x000000ff0300720c */ /* 0x000fe20000f84270 */
[-C--:B------:R-:W-:Y:S01]  /*5130*/  FMUL R33, R33, R23.reuse ;  /* 0x0000001721217220 */ /* 0x080fe20000400000 */
[----:B------:R-:W-:Y:S01]  /*5140*/  F2FP.F16.F32.PACK_AB R26, RZ, R26 ;  /* 0x0000001aff1a723e */ /* 0x000fe200000000ff */
[-C--:B------:R-:W-:Y:S01]  /*5150*/  FMUL R34, R34, R23.reuse ;  /* 0x0000001722227220 */ /* 0x080fe20000400000 */
[----:B------:R-:W-:Y:S01]  /*5160*/  ISETP.GT.AND P5, PT, R3, RZ, P0 ;  /* 0x000000ff0300720c */ /* 0x000fe200007a4270 */
[----:B------:R-:W-:Y:S01]  /*5170*/  FMUL R35, R35, R23 ;  /* 0x0000001723237220 */ /* 0x000fe20000400000 */
[----:B------:R-:W-:Y:S01]  /*5180*/  F2FP.F16.F32.PACK_AB R27, RZ, R27 ;  /* 0x0000001bff1b723e */ /* 0x000fe200000000ff */
[----:B------:R-:W-:Y:S01]  /*5190*/  @P2 STG.E.U16 desc[UR38][R8.64], R26 ;  /* 0x0000001a08002986 */ /* 0x000fe2000c101526 */
[----:B------:R-:W-:Y:S01]  /*51a0*/  F2FP.F16.F32.PACK_AB R28, RZ, R28 ;  /* 0x0000001cff1c723e */ /* 0x000fe200000000ff */
[-C--:B------:R-:W-:Y:S01]  /*51b0*/  FMUL R36, R36, R23.reuse ;  /* 0x0000001724247220 */ /* 0x080fe20000400000 */
[----:B------:R-:W-:Y:S01]  /*51c0*/  ISETP.GT.AND P2, PT, R3, 0x8, P1 ;  /* 0x000000080300780c */ /* 0x000fe20000f44270 */
[----:B------:R-:W-:Y:S01]  /*51d0*/  @P3 STG.E.U16 desc[UR38][R8.64+0x2], R27 ;  /* 0x0000021b08003986 */ /* 0x000fe2000c101526 */
[----:B------:R-:W-:Y:S01]  /*51e0*/  ISETP.GT.AND P1, PT, R4, 0x10, PT ;  /* 0x000000100400780c */ /* 0x000fe20003f24270 */
[----:B------:R-:W-:Y:S01]  /*51f0*/  FMUL R37, R37, R23 ;  /* 0x0000001725257220 */ /* 0x000fe20000400000 */
[----:B------:R-:W-:Y:S01]  /*5200*/  F2FP.F16.F32.PACK_AB R29, RZ, R29 ;  /* 0x0000001dff1d723e */ /* 0x000fe200000000ff */
[----:B------:R-:W-:Y:S01]  /*5210*/  @P4 STG.E.U16 desc[UR38][R6.64+0x10], R28 ;  /* 0x0000101c06004986 */ /* 0x000fe2000c101526 */
[C---:B------:R-:W-:Y:S01]  /*5220*/  ISETP.GT.AND P3, PT, R3.reuse, 0x8, P0 ;  /* 0x000000080300780c */ /* 0x040fe20000764270 */
[-C--:B------:R-:W-:Y:S01]  /*5230*/  FMUL R38, R38, R23.reuse ;  /* 0x0000001726267220 */ /* 0x080fe20000400000 */
[----:B------:R-:W-:Y:S01]  /*5240*/  ISETP.GT.AND P0, PT, R4, 0x11, PT ;  /* 0x000000110400780c */ /* 0x000fe20003f04270 */
[----:B------:R-:W-:Y:S01]  /*5250*/  @P5 STG.E.U16 desc[UR38][R6.64+0x12], R29 ;  /* 0x0000121d06005986 */ /* 0x000fe2000c101526 */
        /* <DEDUP_REMOVED lines=161> */
[----:B------:R-:W-:Y:S01]  /*5c70*/  FMUL R87, R87, R23 ;  /* 0x0000001757577220 */ /* 0x000fe20000400000 */
[----:B------:R-:W-:-:S02]  /*5c80*/  F2FP.F16.F32.PACK_AB R62, RZ, R62 ;  /* 0x0000003eff3e723e */ /* 0x000fc400000000ff */
[C---:B------:R-:W-:Y:S02]  /*5c90*/  ISETP.GT.AND P5, PT, R3.reuse, RZ, P0 ;  /* 0x000000ff0300720c */ /* 0x040fe400007a4270 */
[----:B------:R-:W-:Y:S01]  /*5ca0*/  F2FP.F16.F32.PACK_AB R63, RZ, R63 ;  /* 0x0000003fff3f723e */ /* 0x000fe200000000ff */
[----:B------:R-:W-:Y:S01]  /*5cb0*/  @P2 STG.E.U16 desc[UR38][R8.64+0x90], R62 ;  /* 0x0000903e08002986 */ /* 0x000fe2000c101526 */
[----:B------:R-:W-:Y:S02]  /*5cc0*/  F2FP.F16.F32.PACK_AB R64, RZ, R64 ;  /* 0x00000040ff40723e */ /* 0x000fe400000000ff */
[C---:B------:R-:W-:Y:S01]  /*5cd0*/  ISETP.GT.AND P2, PT, R3.reuse, 0x8, P1 ;  /* 0x000000080300780c */ /* 0x040fe20000f44270 */
[----:B------:R-:W-:Y:S01]  /*5ce0*/  @P3 STG.E.U16 desc[UR38][R8.64+0x92], R63 ;  /* 0x0000923f08003986 */ /* 0x000fe2000c101526 */
[----:B------:R-:W-:Y:S02]  /*5cf0*/  ISETP.GT.AND P1, PT, R4, 0x58, PT ;  /* 0x000000580400780c */ /* 0x000fe40003f24270 */
[----:B------:R-:W-:Y:S01]  /*5d00*/  F2FP.F16.F32.PACK_AB R65, RZ, R65 ;  /* 0x00000041ff41723e */ /* 0x000fe200000000ff */
[----:B------:R-:W-:Y:S01]  /*5d10*/  @P4 STG.E.U16 desc[UR38][R6.64+0xa0], R64 ;  /* 0x0000a04006004986 */ /* 0x000fe2000c101526 */
[----:B------:R-:W-:-:S02]  /*5d20*/  ISETP.GT.AND P3, PT, R3, 0x8, P0 ;  /* 0x000000080300780c */ /* 0x000fc40000764270 */
[----:B------:R-:W-:Y:S01]  /*5d30*/  ISETP.GT.AND P0, PT, R4, 0x59, PT ;  /* 0x000000590400780c */ /* 0x000fe20003f04270 */
[----:B------:R-:W-:Y:S01]  /*5d40*/  @P5 STG.E.U16 desc[UR38][R6.64+0xa2], R65 ;  /* 0x0000a24106005986 */ /* 0x000fe2000c101526 */
[C---:B------:R-:W-:Y:S02]  /*5d50*/  ISETP.GT.AND P4, PT, R3.reuse, RZ, P1 ;  /* 0x000000ff0300720c */ /* 0x040fe40000f84270 */
[----:B------:R-:W-:Y:S02]  /*5d60*/  F2FP.F16.F32.PACK_AB R66, RZ, R66 ;  /* 0x00000042ff42723e */ /* 0x000fe400000000ff */
[----:B------:R-:W-:Y:S02]  /*5d70*/  ISETP.GT.AND P5, PT, R3, RZ, P0 ;  /* 0x000000ff0300720c */ /* 0x000fe400007a4270 */
[----:B------:R-:W-:Y:S01]  /*5d80*/  F2FP.F16.F32.PACK_AB R67, RZ, R67 ;  /* 0x00000043ff43723e */ /* 0x000fe200000000ff */
[----:B------:R-:W-:Y:S01]  /*5d90*/  @P2 STG.E.U16 desc[UR38][R8.64+0xa0], R66 ;  /* 0x0000a04208002986 */ /* 0x000fe2000c101526 */
[----:B------:R-:W-:-:S02]  /*5da0*/  F2FP.F16.F32.PACK_AB R68, RZ, R68 ;  /* 0x00000044ff44723e */ /* 0x000fc400000000ff */
[C---:B------:R-:W-:Y:S01]  /*5db0*/  ISETP.GT.AND P2, PT, R3.reuse, 0x8, P1 ;  /* 0x000000080300780c */ /* 0x040fe20000f44270 */
[----:B------:R-:W-:Y:S01]  /*5dc0*/  @P3 STG.E.U16 desc[UR38][R8.64+0xa2], R67 ;  /* 0x0000a24308003986 */ /* 0x000fe2000c101526 */
[C---:B------:R-:W-:Y:S02]  /*5dd0*/  ISETP.GT.AND P1, PT, R4.reuse, 0x60, PT ;  /* 0x000000600400780c */ /* 0x040fe40003f24270 */
[----:B------:R-:W-:Y:S01]  /*5de0*/  F2FP.F16.F32.PACK_AB R69, RZ, R69 ;  /* 0x00000045ff45723e */ /* 0x000fe200000000ff */
[----:B------:R-:W-:Y:S01]  /*5df0*/  @P4 STG.E.U16 desc[UR38][R6.64+0xb0], R68 ;  /* 0x0000b04406004986 */ /* 0x000fe2000c101526 */
[C---:B------:R-:W-:Y:S02]  /*5e00*/  ISETP.GT.AND P3, PT, R3.reuse, 0x8, P0 ;  /* 0x000000080300780c */ /* 0x040fe40000764270 */
[----:B------:R-:W-:Y:S01]  /*5e10*/  ISETP.GT.AND P0, PT, R4, 0x61, PT ;  /* 0x000000610400780c */ /* 0x000fe20003f04270 */
[----:B------:R-:W-:Y:S01]  /*5e20*/  @P5 STG.E.U16 desc[UR38][R6.64+0xb2], R69 ;  /* 0x0000b24506005986 */ /* 0x000fe2000c101526 */
[----:B------:R-:W-:-:S02]  /*5e30*/  ISETP.GT.AND P4, PT, R3, RZ, P1 ;  /* 0x000000ff0300720c */ /* 0x000fc40000f84270 */
[C---:B------:R-:W-:Y:S02]  /*5e40*/  ISETP.GT.AND P5, PT, R3.reuse, RZ, P0 ;  /* 0x000000ff0300720c */ /* 0x040fe400007a4270 */
[----:B------:R-:W-:Y:S02]  /*5e50*/  F2FP.F16.F32.PACK_AB R70, RZ, R70 ;  /* 0x00000046ff46723e */ /* 0x000fe400000000ff */
[----:B------:R-:W-:Y:S02]  /*5e60*/  F2FP.F16.F32.PACK_AB R71, RZ, R71 ;  /* 0x00000047ff47723e */ /* 0x000fe400000000ff */
[----:B------:R-:W-:Y:S01]  /*5e70*/  F2FP.F16.F32.PACK_AB R72, RZ, R72 ;  /* 0x00000048ff48723e */ /* 0x000fe200000000ff */
[----:B------:R-:W-:Y:S01]  /*5e80*/  @P2 STG.E.U16 desc[UR38][R8.64+0xb0], R70 ;  /* 0x0000b04608002986 */ /* 0x000fe2000c101526 */
[----:B------:R-:W-:Y:S02]  /*5e90*/  F2FP.F16.F32.PACK_AB R73, RZ, R73 ;  /* 0x00000049ff49723e */ /* 0x000fe400000000ff */
[C---:B------:R-:W-:Y:S01]  /*5ea0*/  ISETP.GT.AND P1, PT, R3.reuse, 0x8, P1 ;  /* 0x000000080300780c */ /* 0x040fe20000f24270 */
[----:B------:R-:W-:Y:S01]  /*5eb0*/  @P3 STG.E.U16 desc[UR38][R8.64+0xb2], R71 ;  /* 0x0000b24708003986 */ /* 0x000fe2000c101526 */
[----:B------:R-:W-:-:S02]  /*5ec0*/  ISETP.GT.AND P2, PT, R3, 0x8, P0 ;  /* 0x000000080300780c */ /* 0x000fc40000744270 */
[C---:B------:R-:W-:Y:S01]  /*5ed0*/  ISETP.GT.AND P0, PT, R4.reuse, 0x69, PT ;  /* 0x000000690400780c */ /* 0x040fe20003f04270 */
[----:B------:R-:W-:Y:S01]  /*5ee0*/  @P4 STG.E.U16 desc[UR38][R6.64+0xc0], R72 ;  /* 0x0000c04806004986 */ /* 0x000fe2000c101526 */
[----:B------:R-:W-:Y:S02]  /*5ef0*/  ISETP.GT.AND P4, PT, R4, 0x68, PT ;  /* 0x000000680400780c */ /* 0x000fe40003f84270 */
[----:B------:R-:W-:Y:S01]  /*5f00*/  F2FP.F16.F32.PACK_AB R74, RZ, R74 ;  /* 0x0000004aff4a723e */ /* 0x000fe200000000ff */
[----:B------:R-:W-:Y:S01]  /*5f10*/  @P5 STG.E.U16 desc[UR38][R6.64+0xc2], R73 ;  /* 0x0000c24906005986 */ /* 0x000fe2000c101526 */
[C---:B------:R-:W-:Y:S02]  /*5f20*/  ISETP.GT.AND P5, PT, R3.reuse, RZ, P4 ;  /* 0x000000ff0300720c */ /* 0x040fe400027a4270 */
[----:B------:R-:W-:Y:S01]  /*5f30*/  ISETP.GT.AND P3, PT, R3, RZ, P0 ;  /* 0x000000ff0300720c */ /* 0x000fe20000764270 */
[----:B------:R-:W-:Y:S01]  /*5f40*/  @P1 STG.E.U16 desc[UR38][R8.64+0xc0], R74 ;  /* 0x0000c04a08001986 */ /* 0x000fe2000c101526 */
[----:B------:R-:W-:-:S02]  /*5f50*/  F2FP.F16.F32.PACK_AB R75, RZ, R75 ;  /* 0x0000004bff4b723e */ /* 0x000fc400000000ff */
[----:B------:R-:W-:Y:S02]  /*5f60*/  F2FP.F16.F32.PACK_AB R76, RZ, R76 ;  /* 0x0000004cff4c723e */ /* 0x000fe400000000ff */
[C---:B------:R-:W-:Y:S01]  /*5f70*/  ISETP.GT.AND P4, PT, R3.reuse, 0x8, P4 ;  /* 0x000000080300780c */ /* 0x040fe20002784270 */
[----:B------:R-:W-:Y:S01]  /*5f80*/  @P2 STG.E.U16 desc[UR38][R8.64+0xc2], R75 ;  /* 0x0000c24b08002986 */ /* 0x000fe2000c101526 */
[----:B------:R-:W-:Y:S02]  /*5f90*/  F2FP.F16.F32.PACK_AB R77, RZ, R77 ;  /* 0x0000004dff4d723e */ /* 0x000fe400000000ff */
[C---:B------:R-:W-:Y:S01]  /*5fa0*/  ISETP.GT.AND P2, PT, R4.reuse, 0x71, PT ;  /* 0x000000710400780c */ /* 0x040fe20003f44270 */
[----:B------:R-:W-:Y:S01]  /*5fb0*/  @P5 STG.E.U16 desc[UR38][R6.64+0xd0], R76 ;  /* 0x0000d04c06005986 */ /* 0x000fe2000c101526 */
[----:B------:R-:W-:Y:S02]  /*5fc0*/  ISETP.GT.AND P5, PT, R3, 0x8, P0 ;  /* 0x000000080300780c */ /* 0x000fe400007a4270 */
[C---:B------:R-:W-:Y:S01]  /*5fd0*/  ISETP.GT.AND P1, PT, R4.reuse, 0x78, PT ;  /* 0x000000780400780c */ /* 0x040fe20003f24270 */
[----:B------:R-:W-:Y:S01]  /*5fe0*/  @P3 STG.E.U16 desc[UR38][R6.64+0xd2], R77 ;  /* 0x0000d24d06003986 */ /* 0x000fe2000c101526 */
[----:B------:R-:W-:-:S02]  /*5ff0*/  ISETP.GT.AND P3, PT, R4, 0x70, PT ;  /* 0x000000700400780c */ /* 0x000fc40003f64270 */
[----:B------:R-:W-:Y:S01]  /*6000*/  ISETP.GT.AND P0, PT, R4, 0x79, PT ;  /* 0x000000790400780c */ /* 0x000fe20003f04270 */
[----:B------:R-:W-:Y:S01]  /*6010*/  @P4 IMAD.MOV.U32 R4, RZ, RZ, R8 ;  /* 0x000000ffff044224 */ /* 0x000fe200078e0008 */
[----:B------:R-:W-:Y:S01]  /*6020*/  F2FP.F16.F32.PACK_AB R78, RZ, R78 ;  /* 0x0000004eff4e723e */ /* 0x000fe200000000ff */
[----:B------:R-:W-:Y:S01]  /*6030*/  @P4 IMAD.MOV.U32 R5, RZ, RZ, R9 ;  /* 0x000000ffff054224 */ /* 0x000fe200078e0009 */
[----:B------:R-:W-:Y:S02]  /*6040*/  F2FP.F16.F32.PACK_AB R79, RZ, R79 ;  /* 0x0000004fff4f723e */ /* 0x000fe400000000ff */
[----:B------:R-:W-:Y:S02]  /*6050*/  F2FP.F16.F32.PACK_AB R80, RZ, R80 ;  /* 0x00000050ff50723e */ /* 0x000fe400000000ff */
[----:B------:R0:W-:Y:S01]  /*6060*/  @P4 STG.E.U16 desc[UR38][R4.64+0xd0], R78 ;  /* 0x0000d04e04004986 */ /* 0x0001e2000c101526 */
[----:B------:R-:W-:Y:S02]  /*6070*/  ISETP.GT.AND P4, PT, R3, RZ, P2 ;  /* 0x000000ff0300720c */ /* 0x000fe40001784270 */
[----:B------:R-:W-:-:S02]  /*6080*/  F2FP.F16.F32.PACK_AB R81, RZ, R81 ;  /* 0x00000051ff51723e */ /* 0x000fc400000000ff */
[----:B------:R-:W-:Y:S02]  /*6090*/  ISETP.GT.AND P2, PT, R3, 0x8, P2 ;  /* 0x000000080300780c */ /* 0x000fe40001744270 */
[----:B------:R-:W-:Y:S02]  /*60a0*/  F2FP.F16.F32.PACK_AB R82, RZ, R82 ;  /* 0x00000052ff52723e */ /* 0x000fe400000000ff */
[----:B------:R-:W-:Y:S02]  /*60b0*/  F2FP.F16.F32.PACK_AB R83, RZ, R83 ;  /* 0x00000053ff53723e */ /* 0x000fe400000000ff */
[----:B------:R-:W-:Y:S01]  /*60c0*/  F2FP.F16.F32.PACK_AB R84, RZ, R84 ;  /* 0x00000054ff54723e */ /* 0x000fe200000000ff */
[----:B0-----:R-:W-:Y:S01]  /*60d0*/  @P5 IMAD.MOV.U32 R4, RZ, RZ, R8 ;  /* 0x000000ffff045224 */ /* 0x001fe200078e0008 */
[----:B------:R-:W-:Y:S01]  /*60e0*/  F2FP.F16.F32.PACK_AB R85, RZ, R85 ;  /* 0x00000055ff55723e */ /* 0x000fe200000000ff */
[----:B------:R-:W-:Y:S01]  /*60f0*/  @P5 IMAD.MOV.U32 R5, RZ, RZ, R9 ;  /* 0x000000ffff055224 */ /* 0x000fe200078e0009 */
[----:B------:R-:W-:-:S02]  /*6100*/  F2FP.F16.F32.PACK_AB R86, RZ, R86 ;  /* 0x00000056ff56723e */ /* 0x000fc400000000ff */
[----:B------:R-:W-:Y:S02]  /*6110*/  F2FP.F16.F32.PACK_AB R87, RZ, R87 ;  /* 0x00000057ff57723e */ /* 0x000fe400000000ff */
[----:B------:R0:W-:Y:S01]  /*6120*/  @P5 STG.E.U16 desc[UR38][R4.64+0xd2], R79 ;  /* 0x0000d24f04005986 */ /* 0x0001e2000c101526 */
[C---:B------:R-:W-:Y:S02]  /*6130*/  ISETP.GT.AND P5, PT, R3.reuse, RZ, P3 ;  /* 0x000000ff0300720c */ /* 0x040fe40001fa4270 */
[----:B------:R-:W-:-:S11]  /*6140*/  ISETP.GT.AND P3, PT, R3, 0x8, P3 ;  /* 0x000000080300780c */ /* 0x000fd60001f64270 */
[----:B0-----:R-:W-:Y:S02]  /*6150*/  @P5 IMAD.MOV.U32 R4, RZ, RZ, R6 ;  /* 0x000000ffff045224 */ /* 0x001fe400078e0006 */
[----:B------:R-:W-:-:S05]  /*6160*/  @P5 IMAD.MOV.U32 R5, RZ, RZ, R7 ;  /* 0x000000ffff055224 */ /* 0x000fca00078e0007 */
[----:B------:R0:W-:Y:S01]  /*6170*/  @P5 STG.E.U16 desc[UR38][R4.64+0xe0], R80 ;  /* 0x0000e05004005986 */ /* 0x0001e2000c101526 */
[C---:B------:R-:W-:Y:S02]  /*6180*/  ISETP.GT.AND P5, PT, R3.reuse, RZ, P0 ;  /* 0x000000ff0300720c */ /* 0x040fe400007a4270 */
[----:B------:R-:W-:Y:S01]  /*6190*/  ISETP.GT.AND P0, PT, R3, 0x8, P0 ;  /* 0x000000080300780c */ /* 0x000fe20000704270 */
[----:B0-----:R-:W-:Y:S02]  /*61a0*/  @P4 IMAD.MOV.U32 R4, RZ, RZ, R6 ;  /* 0x000000ffff044224 */ /* 0x001fe400078e0006 */
[----:B------:R-:W-:-:S05]  /*61b0*/  @P4 IMAD.MOV.U32 R5, RZ, RZ, R7 ;  /* 0x000000ffff054224 */ /* 0x000fca00078e0007 */
[----:B------:R0:W-:Y:S01]  /*61c0*/  @P4 STG.E.U16 desc[UR38][R4.64+0xe2], R81 ;  /* 0x0000e25104004986 */ /* 0x0001e2000c101526 */
[C---:B------:R-:W-:Y:S02]  /*61d0*/  ISETP.GT.AND P4, PT, R3.reuse, RZ, P1 ;  /* 0x000000ff0300720c */ /* 0x040fe40000f84270 */
[----:B------:R-:W-:Y:S01]  /*61e0*/  ISETP.GT.AND P1, PT, R3, 0x8, P1 ;  /* 0x000000080300780c */ /* 0x000fe20000f24270 */
[----:B0-----:R-:W-:Y:S02]  /*61f0*/  @P3 IMAD.MOV.U32 R4, RZ, RZ, R8 ;  /* 0x000000ffff043224 */ /* 0x001fe400078e0008 */
[----:B------:R-:W-:-:S05]  /*6200*/  @P3 IMAD.MOV.U32 R5, RZ, RZ, R9 ;  /* 0x000000ffff053224 */ /* 0x000fca00078e0009 */
[----:B------:R0:W-:Y:S02]  /*6210*/  @P3 STG.E.U16 desc[UR38][R4.64+0xe0], R82 ;  /* 0x0000e05204003986 */ /* 0x0001e4000c101526 */
[----:B0-----:R-:W-:Y:S02]  /*6220*/  @P2 IMAD.MOV.U32 R4, RZ, RZ, R8 ;  /* 0x000000ffff042224 */ /* 0x001fe400078e0008 */
[----:B------:R-:W-:-:S05]  /*6230*/  @P2 IMAD.MOV.U32 R5, RZ, RZ, R9 ;  /* 0x000000ffff052224 */ /* 0x000fca00078e0009 */
[----:B------:R0:W-:Y:S02]  /*6240*/  @P2 STG.E.U16 desc[UR38][R4.64+0xe2], R83 ;  /* 0x0000e25304002986 */ /* 0x0001e4000c101526 */
[----:B0-----:R-:W-:Y:S02]  /*6250*/  @P4 IMAD.MOV.U32 R4, RZ, RZ, R6 ;  /* 0x000000ffff044224 */ /* 0x001fe400078e0006 */
[----:B------:R-:W-:-:S05]  /*6260*/  @P4 IMAD.MOV.U32 R5, RZ, RZ, R7 ;  /* 0x000000ffff054224 */ /* 0x000fca00078e0007 */
[----:B------:R0:W-:Y:S04]  /*6270*/  @P4 STG.E.U16 desc[UR38][R4.64+0xf0], R84 ;  /* 0x0000f05404004986 */ /* 0x0001e8000c101526 */
[----:B------:R1:W-:Y:S01]  /*6280*/  @P5 STG.E.U16 desc[UR38][R6.64+0xf2], R85 ;  /* 0x0000f25506005986 */ /* 0x0003e2000c101526 */
[----:B0-----:R-:W-:Y:S02]  /*6290*/  @P1 IMAD.MOV.U32 R4, RZ, RZ, R8 ;  /* 0x000000ffff041224 */ /* 0x001fe400078e0008 */
[----:B------:R-:W-:-:S05]  /*62a0*/  @P1 IMAD.MOV.U32 R5, RZ, RZ, R9 ;  /* 0x000000ffff051224 */ /* 0x000fca00078e0009 */
[----:B------:R1:W-:Y:S04]  /*62b0*/  @P1 STG.E.U16 desc[UR38][R4.64+0xf0], R86 ;  /* 0x0000f05604001986 */ /* 0x0003e8000c101526 */
[----:B------:R1:W-:Y:S02]  /*62c0*/  @P0 STG.E.U16 desc[UR38][R8.64+0xf2], R87 ;  /* 0x0000f25708000986 */ /* 0x0003e4000c101526 */
.L_x_160:
[----:B------:R-:W-:Y:S05]  /*62d0*/  BSYNC B0 ;  /* 0x0000000000007941 */ /* 0x000fea0003800000 */
.L_x_34:
[----:B------:R-:W-:Y:S01]  /*62e0*/  IADD3 R16, P0, R16, UR36, RZ ;  /* 0x0000002410107c10 */ /* 0x000fe2000ff1e0ff */
[----:B------:R-:W-:Y:S01]  /*62f0*/  ULDC.64 UR4, c[0x0][0x650] ;  /* 0x0001940000047ab9 */ /* 0x000fe20000000a00 */
[----:B------:R-:W-:Y:S01]  /*6300*/  PRMT R3, RZ, 0x7610, R3 ;  /* 0x00007610ff037816 */ /* 0x000fe20000000003 */
[----:B------:R-:W-:Y:S01]  /*6310*/  IMAD.MOV.U32 R100, RZ, RZ, -0x1 ;  /* 0xffffffffff647424 */ /* 0x000fe200078e00ff */
[----:B------:R-:W-:Y:S01]  /*6320*/  IADD3.X R17, R17, UR42, RZ, P0, !PT ;  /* 0x0000002a11117c10 */ /* 0x000fe200087fe4ff */
[----:B------:R-:W-:Y:S01]  /*6330*/  IMAD.MOV.U32 R101, RZ, RZ, -0x1 ;  /* 0xffffffffff657424 */ /* 0x000fe200078e00ff */
[----:B------:R-:W-:-:S04]  /*6340*/  ISETP.GE.U32.AND P0, PT, R16, UR4, PT ;  /* 0x0000000410007c0c */ /* 0x000fc8000bf06070 */
[----:B------:R-:W-:-:S13]  /*6350*/  ISETP.GE.U32.AND.EX P0, PT, R17, UR5, PT, P0 ;  /* 0x0000000511007c0c */ /* 0x000fda000bf06100 */
[----:B------:R-:W-:Y:S05]  /*6360*/  @P0 BRA `(.L_x_161) ;  /* 0x00000004004c0947 */ /* 0x000fea0003800000 */
[----:B------:R-:W0:Y:S01]  /*6370*/  LDC.64 R10, c[0x0][0x628] ;  /* 0x00018a00ff0a7b82 */ /* 0x000e220000000a00 */
[----:B---3--:R-:W3:Y:S01]  /*6380*/  S2R R12, SR_CTAID.X ;  /* 0x00000000000c7919 */ /* 0x008ee20000002500 */
[----:B-12-4-:R-:W-:Y:S02]  /*6390*/  IMAD.MOV.U32 R8, RZ, RZ, R16 ;  /* 0x000000ffff087224 */ /* 0x016fe400078e0010 */
[----:B------:R-:W-:Y:S01]  /*63a0*/  IMAD.MOV.U32 R9, RZ, RZ, R17 ;  /* 0x000000ffff097224 */ /* 0x000fe200078e0011 */
[----:B------:R-:W1:Y:S03]  /*63b0*/  S2R R20, SR_CTAID.Y ;  /* 0x0000000000147919 */ /* 0x000e660000002600 */
[----:B------:R-:W2:Y:S08]  /*63c0*/  LDC R0, c[0x0][0x630] ;  /* 0x00018c00ff007b82 */ /* 0x000eb00000000800 */
[----:B------:R-:W4:Y:S01]  /*63d0*/  LDC.64 R14, c[0x0][0x620] ;  /* 0x00018800ff0e7b82 */ /* 0x000f220000000a00 */
[----:B0-----:R-:W-:-:S04]  /*63e0*/  ISETP.NE.U32.AND P0, PT, R10, RZ, PT ;  /* 0x000000ff0a00720c */ /* 0x001fc80003f05070 */
[----:B------:R-:W-:-:S13]  /*63f0*/  ISETP.NE.AND.EX P0, PT, R11, RZ, PT, P0 ;  /* 0x000000ff0b00720c */ /* 0x000fda0003f05300 */
[----:B-1234-:R-:W-:Y:S05]  /*6400*/  @!P0 BRA `(.L_x_162) ;  /* 0x0000000000288947 */ /* 0x01efea0003800000 */
        /* <DEDUP_REMOVED lines=10> */
.L_x_162:
[-CC-:B------:R-:W-:Y:S01]  /*64b0*/  SHF.R.U64 R101, R8, R0.reuse, R9.reuse ;  /* 0x0000000008657219 */ /* 0x180fe20000001209 */
[----:B------:R-:W0:Y:S01]  /*64c0*/  LDC.64 R26, c[0x0][0x640] ;  /* 0x00019000ff1a7b82 */ /* 0x000e220000000a00 */
[----:B------:R-:W-:Y:S01]  /*64d0*/  SHF.R.U32.HI R0, RZ, R0, R9 ;  /* 0x00000000ff007219 */ /* 0x000fe20000011609 */
[----:B------:R-:W-:Y:S01]  /*64e0*/  ULDC UR4, c[0x0][0x150] ;  /* 0x0000540000047ab9 */ /* 0x000fe20000000800 */
[----:B------:R-:W-:Y:S02]  /*64f0*/  IADD3 R3, P0, RZ, -R101, RZ ;  /* 0x80000065ff037210 */ /* 0x000fe40007f1e0ff */
[----:B------:R-:W-:-:S03]  /*6500*/  I2FP.F32.U32 R7, R12 ;  /* 0x0000000c00077245 */ /* 0x000fc60000201000 */
[----:B------:R-:W1:Y:S01]  /*6510*/  LDC R6, c[0x0][0x618] ;  /* 0x00018600ff067b82 */ /* 0x000e620000000800 */
[----:B------:R-:W-:Y:S02]  /*6520*/  IMAD.X R5, RZ, RZ, ~R0, P0 ;  /* 0x000000ffff057224 */ /* 0x000fe400000e0e00 */
[----:B------:R-:W-:Y:S01]  /*6530*/  FMUL R7, R7, UR4 ;  /* 0x0000000407077c20 */ /* 0x000fe20008400000 */
[----:B------:R-:W-:Y:S01]  /*6540*/  ULDC UR4, c[0x0][0x154] ;  /* 0x0000550000047ab9 */ /* 0x000fe20000000800 */
[-C--:B------:R-:W-:Y:S02]  /*6550*/  IMAD R0, R5, R14.reuse, RZ ;  /* 0x0000000e05007224 */ /* 0x080fe400078e02ff */
[C---:B------:R-:W-:Y:S01]  /*6560*/  IMAD.WIDE.U32 R4, R3.reuse, R14, R16 ;  /* 0x0000000e03047225 */ /* 0x040fe200078e0010 */
[----:B------:R-:W2:Y:S01]  /*6570*/  LDC R8, c[0x0][0x608] ;  /* 0x00018200ff087b82 */ /* 0x000ea20000000800 */
[----:B------:R-:W3:Y:S02]  /*6580*/  F2I.U32.TRUNC.NTZ R7, R7 ;  /* 0x0000000700077305 */ /* 0x000ee4000020f000 */
[----:B------:R-:W-:Y:S01]  /*6590*/  IMAD R3, R3, R15, R0 ;  /* 0x0000000f03037224 */ /* 0x000fe200078e0200 */
[----:B------:R-:W-:-:S03]  /*65a0*/  I2FP.F32.U32 R0, R20 ;  /* 0x0000001400007245 */ /* 0x000fc60000201000 */
[----:B------:R-:W-:Y:S01]  /*65b0*/  IMAD.IADD R3, R5, 0x1, R3 ;  /* 0x0000000105037824 */ /* 0x000fe200078e0203 */
[----:B------:R-:W4:Y:S01]  /*65c0*/  LDC R11, c[0x0][0x658] ;  /* 0x00019600ff0b7b82 */ /* 0x000f220000000800 */
[----:B0-----:R-:W-:-:S04]  /*65d0*/  ISETP.NE.U32.AND P0, PT, R26, RZ, PT ;  /* 0x000000ff1a00720c */ /* 0x001fc80003f05070 */
[----:B------:R-:W-:-:S03]  /*65e0*/  ISETP.NE.AND.EX P0, PT, R27, RZ, PT, P0 ;  /* 0x000000ff1b00720c */ /* 0x000fc60003f05300 */
[----:B------:R-:W0:Y:S01]  /*65f0*/  LDC R9, c[0x0][0x144] ;  /* 0x00005100ff097b82 */ /* 0x000e220000000800 */
[-C--:B-1----:R-:W-:Y:S01]  /*6600*/  SHF.R.U64 R10, R4, R6.reuse, R3 ;  /* 0x00000006040a7219 */ /* 0x082fe20000001203 */
[----:B---3--:R-:W-:Y:S01]  /*6610*/  IMAD.MOV R7, RZ, RZ, -R7 ;  /* 0x000000ffff077224 */ /* 0x008fe200078e0a07 */
[----:B------:R-:W-:Y:S01]  /*6620*/  SHF.R.U32.HI R3, RZ, R6, R3 ;  /* 0x00000006ff037219 */ /* 0x000fe20000011603 */
[----:B------:R-:W-:-:S04]  /*6630*/  FMUL R6, R0, UR4 ;  /* 0x0000000400067c20 */ /* 0x000fc80008400000 */
[----:B------:R-:W1:Y:S01]  /*6640*/  LDC R21, c[0x0][0x148] ;  /* 0x00005200ff157b82 */ /* 0x000e620000000800 */
[----:B------:R3:W0:Y:S01]  /*6650*/  F2I.U32.TRUNC.NTZ R14, R6 ;  /* 0x00000006000e7305 */ /* 0x000622000020f000 */
[-CC-:B--2---:R-:W-:Y:S02]  /*6660*/  SHF.R.U64 R13, R10, R8.reuse, R3.reuse ;  /* 0x000000080a0d7219 */ /* 0x184fe40000001203 */
[----:B------:R-:W-:-:S04]  /*6670*/  SHF.R.U32.HI R0, RZ, R8, R3 ;  /* 0x00000008ff007219 */ /* 0x000fc80000011603 */
[----:B-----5:R-:W2:Y:S01]  /*6680*/  LDC R24, c[0x0][0x648] ;  /* 0x00019200ff187b82 */ /* 0x020ea20000000800 */
[-CC-:B----4-:R-:W-:Y:S02]  /*6690*/  SHF.R.U64 R15, R13, R11.reuse, R0.reuse ;  /* 0x0000000b0d0f7219 */ /* 0x190fe40000001200 */
[----:B------:R-:W-:-:S03]  /*66a0*/  SHF.R.U32.HI R5, RZ, R11, R0 ;  /* 0x0000000bff057219 */ /* 0x000fc60000011600 */
[----:B------:R-:W-:Y:S02]  /*66b0*/  IMAD.MOV.U32 R4, RZ, RZ, R15 ;  /* 0x000000ffff047224 */ /* 0x000fe400078e000f */
[----:B------:R-:W4:Y:S01]  /*66c0*/  LDC R28, c[0x0][0x638] ;  /* 0x00018e00ff1c7b82 */ /* 0x000f220000000800 */
[----:B0-----:R-:W-:-:S07]  /*66d0*/  IMAD R25, R9, R7, R12 ;  /* 0x0000000709197224 */ /* 0x001fce00078e020c */
[----:B------:R-:W0:Y:S08]  /*66e0*/  LDC R29, c[0x0][0x610] ;  /* 0x00018400ff1d7b82 */ /* 0x000e300000000800 */
[----:B------:R-:W0:Y:S01]  /*66f0*/  LDC R30, c[0x0][0x600] ;  /* 0x00018000ff1e7b82 */ /* 0x000e220000000800 */
[----:B-123--:R-:W-:Y:S05]  /*6700*/  @!P0 BRA `(.L_x_163) ;  /* 0x0000000000288947 */ /* 0x00efea0003800000 */
[----:B------:R-:W1:Y:S02]  /*6710*/  LDC R0, c[0x0][0x64c] ;  /* 0x00019300ff007b82 */ /* 0x000e640000000800 */
[----:B-1----:R-:W-:-:S05]  /*6720*/  IADD3 R3, P0, R15, R0, RZ ;  /* 0x000000000f037210 */ /* 0x002fca0007f1e0ff */
        /* <DEDUP_REMOVED lines=8> */
.L_x_163:
[----:B------:R-:W-:Y:S01]  /*67b0*/  ISETP.NE.AND P0, PT, R2, 0x1, PT ;  /* 0x000000010200780c */ /* 0x000fe20003f05270 */
[----:B------:R-:W-:Y:S01]  /*67c0*/  IMAD.MOV R14, RZ, RZ, -R14 ;  /* 0x000000ffff0e7224 */ /* 0x000fe200078e0a0e */
[----:B------:R-:W-:Y:S02]  /*67d0*/  SHF.R.U64 R3, R4, R24, R5 ;  /* 0x0000001804037219 */ /* 0x000fe40000001205 */
[----:B------:R-:W-:Y:S02]  /*67e0*/  LOP3.LUT R0, R13, R98, RZ, 0xc0, !PT ;  /* 0x000000620d007212 */ /* 0x000fe400078ec0ff */
[----:B------:R-:W-:Y:S01]  /*67f0*/  LOP3.LUT R10, R10, R97, RZ, 0xc0, !PT ;  /* 0x000000610a0a7212 */ /* 0x000fe200078ec0ff */
[----:B------:R-:W-:Y:S02]  /*6800*/  IMAD.MOV R4, RZ, RZ, -R3 ;  /* 0x000000ffff047224 */ /* 0x000fe400078e0a03 */
[----:B------:R-:W-:Y:S02]  /*6810*/  IMAD R0, R93, R3, R0 ;  /* 0x000000035d007224 */ /* 0x000fe400078e0200 */
[----:B----4-:R-:W-:-:S02]  /*6820*/  IMAD R3, R4, R28, R15 ;  /* 0x0000001c04037224 */ /* 0x010fc400078e020f */
[----:B------:R-:W-:Y:S02]  /*6830*/  @P0 IMAD R25, R21, R14, R20 ;  /* 0x0000000e15190224 */ /* 0x000fe400078e0214 */
[----:B0-----:R-:W-:Y:S02]  /*6840*/  IMAD R5, R3, R30, R10 ;  /* 0x0000001e03057224 */ /* 0x001fe400078e020a */
[----:B------:R-:W-:Y:S02]  /*6850*/  IMAD R0, R0, R29, R25 ;  /* 0x0000001d00007224 */ /* 0x000fe400078e0219 */
[----:B------:R-:W-:-:S03]  /*6860*/  IMAD.MOV.U32 R4, RZ, RZ, 0x1 ;  /* 0x00000001ff047424 */ /* 0x000fc600078e00ff */
[----:B------:R-:W-:Y:S02]  /*6870*/  SEL R100, R5, R0, !P0 ;  /* 0x0000000005647207 */ /* 0x000fe40004000000 */
[----:B------:R-:W-:Y:S02]  /*6880*/  PRMT R3, R4, 0x7610, R3 ;  /* 0x0000761004037816 */ /* 0x000fe40000000003 */
[----:B------:R-:W-:-:S07]  /*6890*/  SEL R0, R0, R5, !P0 ;  /* 0x0000000500007207 */ /* 0x000fce0004000000 */
.L_x_161:
[----:B------:R-:W-:Y:S01]  /*68a0*/  UIMAD.WIDE.U32 UR4, UR41, 0x24924925, URZ ;  /* 0x24924925290478a5 */ /* 0x000fe2000f8e003f */
[----:B------:R-:W-:Y:S01]  /*68b0*/  LOP3.LUT P0, RZ, R3, 0xff, RZ, 0xc0, !PT ;  /* 0x000000ff03ff7812 */ /* 0x000fe2000780c0ff */
[----:B------:R-:W-:Y:S02]  /*68c0*/  IMAD.MOV.U32 R103, RZ, RZ, R0 ;  /* 0x000000ffff677224 */ /* 0x000fe400078e0000 */
[----:B------:R-:W-:-:S04]  /*68d0*/  UIADD3 UR4, UR41, -UR5, URZ ;  /* 0x8000000529047290 */ /* 0x000fc8000fffe03f */
[----:B------:R-:W-:-:S04]  /*68e0*/  ULEA.HI UR4, UR4, UR5, URZ, 0x1f ;  /* 0x0000000504047291 */ /* 0x000fc8000f8ff83f */
[----:B------:R-:W-:-:S04]  /*68f0*/  USHF.R.U32.HI UR4, URZ, 0x2, UR4 ;  /* 0x000000023f047899 */ /* 0x000fc80008011604 */
[----:B------:R-:W-:Y:S01]  /*6900*/  UIMAD UR41, UR4, -0x7, UR41 ;  /* 0xfffffff9042978a4 */ /* 0x000fe2000f8e0229 */
[----:B------:R-:W-:Y:S11]  /*6910*/  @P0 BRA `(.L_x_164) ;  /* 0xffffffa800f00947 */ /* 0x000ff6000383ffff */
[----:B------:R-:W-:Y:S05]  /*6920*/  EXIT ;  /* 0x000000000000794d */ /* 0x000fea0003800000 */
.L_x_7:
        /* <DEDUP_REMOVED lines=26> */
.L_x_166:
[----:B------:R-:W0:Y:S01]  /*6ad0*/  LDC.64 R28, c[0x0][0x640] ;  /* 0x00019000ff1c7b82 */ /* 0x000e220000000a00 */
[-CC-:B------:R-:W-:Y:S01]  /*6ae0*/  SHF.R.U64 R22, R14, R6.reuse, R15.reuse ;  /* 0x000000060e167219 */ /* 0x180fe2000000120f */
[----:B------:R-:W-:Y:S01]  /*6af0*/  IMAD.MOV.U32 R30, RZ, RZ, 0x1 ;  /* 0x00000001ff1e7424 */ /* 0x000fe200078e00ff */
[----:B------:R-:W-:Y:S02]  /*6b00*/  SHF.R.U32.HI R6, RZ, R6, R15 ;  /* 0x00000006ff067219 */ /* 0x000fe4000001160f */
[----:B------:R-:W-:-:S03]  /*6b10*/  IADD3 R13, P0, RZ, -R22, RZ ;  /* 0x80000016ff0d7210 */ /* 0x000fc60007f1e0ff */
[----:B------:R-:W1:Y:S02]  /*6b20*/  LDC R12, c[0x0][0x618] ;  /* 0x00018600ff0c7b82 */ /* 0x000e640000000800 */
[----:B------:R-:W-:-:S04]  /*6b30*/  IMAD.X R11, RZ, RZ, ~R6, P0 ;  /* 0x000000ffff0b7224 */ /* 0x000fc800000e0e06 */
[-C--:B------:R-:W-:Y:S02]  /*6b40*/  IMAD R6, R11, R24.reuse, RZ ;  /* 0x000000180b067224 */ /* 0x080fe400078e02ff */
[----:B------:R-:W2:Y:S01]  /*6b50*/  LDC R14, c[0x0][0x608] ;  /* 0x00018200ff0e7b82 */ /* 0x000ea20000000800 */
[----:B------:R-:W-:-:S04]  /*6b60*/  IMAD.WIDE.U32 R10, R13, R24, R16 ;  /* 0x000000180d0a7225 */ /* 0x000fc800078e0010 */
[----:B------:R-:W-:-:S03]  /*6b70*/  IMAD R13, R13, R25, R6 ;  /* 0x000000190d0d7224 */ /* 0x000fc600078e0206 */
[----:B------:R-:W3:Y:S01]  /*6b80*/  LDC R27, c[0x0][0x658] ;  /* 0x00019600ff1b7b82 */ /* 0x000ee20000000800 */
[----:B------:R-:W-:Y:S01]  /*6b90*/  IMAD.IADD R11, R11, 0x1, R13 ;  /* 0x000000010b0b7824 */ /* 0x000fe200078e020d */
[----:B0-----:R-:W-:-:S04]  /*6ba0*/  ISETP.NE.U32.AND P0, PT, R28, RZ, PT ;  /* 0x000000ff1c00720c */ /* 0x001fc80003f05070 */
[----:B------:R-:W-:Y:S02]  /*6bb0*/  ISETP.NE.AND.EX P0, PT, R29, RZ, PT, P0 ;  /* 0x000000ff1d00720c */ /* 0x000fe40003f05300 */
[----:B------:R-:W0:Y:S01]  /*6bc0*/  LDC R20, c[0x0][0x600] ;  /* 0x00018000ff147b82 */ /* 0x000e220000000800 */
[-CC-:B-1----:R-:W-:Y:S01]  /*6bd0*/  SHF.R.U64 R8, R10, R12.reuse, R11.reuse ;  /* 0x0000000c0a087219 */ /* 0x182fe2000000120b */
[----:B------:R-:W-:Y:S01]  /*6be0*/  IMAD.MOV.U32 R10, RZ, RZ, -0x1 ;  /* 0xffffffffff0a7424 */ /* 0x000fe200078e00ff */
[----:B------:R-:W-:-:S05]  /*6bf0*/  SHF.R.U32.HI R11, RZ, R12, R11 ;  /* 0x0000000cff0b7219 */ /* 0x000fca000001160b */
[----:B------:R-:W1:Y:S01]  /*6c00*/  LDC R24, c[0x0][0x648] ;  /* 0x00019200ff187b82 */ /* 0x000e620000000800 */
[-CC-:B--2---:R-:W-:Y:S02]  /*6c10*/  SHF.R.U64 R21, R8, R14.reuse, R11.reuse ;  /* 0x0000000e08157219 */ /* 0x184fe4000000120b */
[----:B------:R-:W-:-:S05]  /*6c20*/  SHF.R.U32.HI R6, RZ, R14, R11 ;  /* 0x0000000eff067219 */ /* 0x000fca000001160b */
[----:B------:R-:W2:Y:S01]  /*6c30*/  LDC R26, c[0x0][0x638] ;  /* 0x00018e00ff1a7b82 */ /* 0x000ea20000000800 */
[-C--:B---3--:R-:W-:Y:S02]  /*6c40*/  SHF.L.U32 R10, R10, R27.reuse, RZ ;  /* 0x0000001b0a0a7219 */ /* 0x088fe400000006ff */
[-CC-:B------:R-:W-:Y:S02]  /*6c50*/  SHF.R.U64 R25, R21, R27.reuse, R6.reuse ;  /* 0x0000001b15197219 */ /* 0x180fe40000001206 */
[----:B------:R-:W-:Y:S02]  /*6c60*/  LOP3.LUT R32, RZ, R10, RZ, 0x33, !PT ;  /* 0x0000000aff207212 */ /* 0x000fe400078e33ff */
[----:B------:R-:W-:Y:S01]  /*6c70*/  SHF.R.U32.HI R11, RZ, R27, R6 ;  /* 0x0000001bff0b7219 */ /* 0x000fe20000011606 */
[----:B------:R-:W3:Y:S01]  /*6c80*/  LDC R31, c[0x0][0x610] ;  /* 0x00018400ff1f7b82 */ /* 0x000ee20000000800 */
[----:B------:R-:W-:Y:S01]  /*6c90*/  IMAD.MOV.U32 R10, RZ, RZ, R25 ;  /* 0x000000ffff0a7224 */ /* 0x000fe200078e0019 */
[----:B------:R-:W-:Y:S06]  /*6ca0*/  @!P0 BRA `(.L_x_167) ;  /* 0x0000000000288947 */ /* 0x000fec0003800000 */
        /* <DEDUP_REMOVED lines=10> */
.L_x_167:
[----:B------:R-:W-:Y:S02]  /*6d50*/  ISETP.NE.AND P0, PT, R2, 0x1, PT ;  /* 0x000000010200780c */ /* 0x000fe40003f05270 */
[----:B-1----:R-:W-:Y:S01]  /*6d60*/  SHF.R.U64 R6, R10, R24, R11 ;  /* 0x000000180a067219 */ /* 0x002fe2000000120b */
[----:B0-----:R-:W-:Y:S01]  /*6d70*/  VIADD R11, R20, 0xffffffff ;  /* 0xffffffff140b7836 */ /* 0x001fe20000000000 */
[----:B------:R-:W-:Y:S02]  /*6d80*/  SHF.L.U32 R30, R30, R27, RZ ;  /* 0x0000001b1e1e7219 */ /* 0x000fe400000006ff */
[----:B------:R-:W-:Y:S01]  /*6d90*/  LOP3.LUT R5, R21, R32, RZ, 0xc0, !PT ;  /* 0x0000002015057212 */ /* 0x000fe200078ec0ff */
[----:B------:R-:W-:-:S04]  /*6da0*/  IMAD.MOV R10, RZ, RZ, -R6 ;  /* 0x000000ffff0a7224 */ /* 0x000fc800078e0a06 */
[----:B------:R-:W-:Y:S01]  /*6db0*/  IMAD R6, R30, R6, R5 ;  /* 0x000000061e067224 */ /* 0x000fe200078e0205 */
[----:B------:R-:W-:Y:S01]  /*6dc0*/  LOP3.LUT R5, R8, R11, RZ, 0xc0, !PT ;  /* 0x0000000b08057212 */ /* 0x000fe200078ec0ff */
[----:B------:R-:W-:Y:S02]  /*6dd0*/  @P0 IMAD R7, R9, R23, R4 ;  /* 0x0000001709070224 */ /* 0x000fe400078e0204 */
[----:B--2---:R-:W-:Y:S02]  /*6de0*/  IMAD R4, R10, R26, R25 ;  /* 0x0000001a0a047224 */ /* 0x004fe400078e0219 */
[----:B---3--:R-:W-:Y:S02]  /*6df0*/  IMAD R7, R6, R31, R7 ;  /* 0x0000001f06077224 */ /* 0x008fe400078e0207 */
[----:B------:R-:W-:Y:S02]  /*6e00*/  IMAD R4, R4, R20, R5 ;  /* 0x0000001404047224 */ /* 0x000fe400078e0205 */
[----:B------:R-:W-:-:S02]  /*6e10*/  IMAD.MOV.U32 R8, RZ, RZ, 0x1 ;  /* 0x00000001ff087424 */ /* 0x000fc400078e00ff */
[----:B------:R-:W-:Y:S01]  /*6e20*/  IMAD.MOV.U32 R6, RZ, RZ, R22 ;  /* 0x000000ffff067224 */ /* 0x000fe200078e0016 */
[----:B------:R-:W-:Y:S02]  /*6e30*/  SEL R20, R4, R7, !P0 ;  /* 0x0000000704147207 */ /* 0x000fe40004000000 */
[----:B------:R-:W-:-:S07]  /*6e40*/  SEL R21, R7, R4, !P0 ;  /* 0x0000000407157207 */ /* 0x000fce0004000000 */
.L_x_165:
[----:B------:R-:W-:-:S08]  /*6e50*/  NOP ;  /* 0x0000000000007918 */ /* 0x000fd00000000000 */
[----:B------:R-:W0:-:S00]  /*6e60*/  USETMAXREG.DEALLOC.CTAPOOL 0x28 ;  /* 0x00000028000079c8 */ /* 0x000e0000080e0500 */
[----:B0-----:R-:W-:-:S13]  /*6e70*/  ISETP.NE.AND P0, PT, R3, RZ, PT ;  /* 0x000000ff0300720c */ /* 0x001fda0003f05270 */
[----:B------:R-:W-:Y:S05]  /*6e80*/  @P0 EXIT ;  /* 0x000000000000094d */ /* 0x000fea0003800000 */
[----:B------:R-:W-:Y:S01]  /*6e90*/  LOP3.LUT P0, RZ, R8, 0xff, RZ, 0xc0, !PT ;  /* 0x000000ff08ff7812 */ /* 0x000fe2000780c0ff */
[----:B------:R-:W-:Y:S02]  /*6ea0*/  IMAD.MOV.U32 R3, RZ, RZ, 0x1 ;  /* 0x00000001ff037424 */ /* 0x000fe400078e00ff */
[----:B------:R-:W-:-:S10]  /*6eb0*/  IMAD.MOV.U32 R8, RZ, RZ, RZ ;  /* 0x000000ffff087224 */ /* 0x000fd400078e00ff */
[----:B------:R-:W-:Y:S05]  /*6ec0*/  @!P0 BRA `(.L_x_168) ;  /* 0x0000000c00588947 */ /* 0x000fea0003800000 */
[----:B------:R-:W0:Y:S01]  /*6ed0*/  LDC R3, c[0x0][0x28c] ;  /* 0x0000a300ff037b82 */ /* 0x000e220000000800 */
[----:B------:R-:W1:Y:S01]  /*6ee0*/  S2R R13, SR_CgaCtaId ;  /* 0x00000000000d7919 */ /* 0x000e620000008800 */
[----:B------:R-:W-:Y:S01]  /*6ef0*/  ULDC UR5, c[0x0][0x658] ;  /* 0x0001960000057ab9 */ /* 0x000fe20000000800 */
[----:B------:R-:W-:Y:S01]  /*6f00*/  UMOV UR6, 0xffffffff ;  /* 0xffffffff00067882 */ /* 0x000fe20000000000 */
[----:B------:R-:W-:Y:S01]  /*6f10*/  BSSY B0, `(.L_x_168) ;  /* 0x00000d1000007945 */ /* 0x000fe20003800000 */
[----:B------:R-:W-:Y:S01]  /*6f20*/  USHF.L.U32 UR6, UR6, UR5, URZ ;  /* 0x0000000506067299 */ /* 0x000fe2000800063f */
[----:B------:R-:W-:Y:S01]  /*6f30*/  IMAD.MOV.U32 R10, RZ, RZ, 0x1 ;  /* 0x00000001ff0a7424 */ /* 0x000fe200078e00ff */
[----:B------:R-:W-:Y:S01]  /*6f40*/  LOP3.LUT R9, R18, 0x2, RZ, 0xfc, !PT ;  /* 0x0000000212097812 */ /* 0x000fe200078efcff */
[----:B------:R-:W-:Y:S01]  /*6f50*/  IMAD.MOV.U32 R8, RZ, RZ, RZ ;  /* 0x000000ffff087224 */ /* 0x000fe200078e00ff */
[----:B------:R-:W-:Y:S01]  /*6f60*/  ULDC UR4, c[0x0][0x600] ;  /* 0x0001800000047ab9 */ /* 0x000fe20000000800 */
[----:B------:R-:W-:Y:S01]  /*6f70*/  UMOV UR7, 0x1 ;  /* 0x0000000100077882 */ /* 0x000fe20000000000 */
[----:B------:R-:W-:-:S02]  /*6f80*/  UIADD3 UR13, UR4, -0x1, URZ ;  /* 0xffffffff040d7890 */ /* 0x000fc4000fffe03f */
[----:B------:R-:W-:Y:S02]  /*6f90*/  USHF.L.U32 UR15, UR7, UR5, URZ ;  /* 0x00000005070f7299 */ /* 0x000fe4000800063f */
[----:B------:R-:W-:Y:S01]  /*6fa0*/  ULOP3.LUT UR14, URZ, UR6, URZ, 0x33, !UPT ;  /* 0x000000063f0e7292 */ /* 0x000fe2000f8e333f */
[----:B------:R-:W-:Y:S01]  /*6fb0*/  ULDC.64 UR22, c[0x0][0x198] ;  /* 0x0000660000167ab9 */ /* 0x000fe20000000a00 */
[----:B0-----:R-:W-:-:S05]  /*6fc0*/  VIADD R3, R3, 0x3f ;  /* 0x0000003f03037836 */ /* 0x001fca0000000000 */
[----:B------:R-:W-:-:S04]  /*6fd0*/  SHF.R.S32.HI R4, RZ, 0x1f, R3 ;  /* 0x0000001fff047819 */ /* 0x000fc80000011403 */
[----:B------:R-:W-:Y:S01]  /*6fe0*/  LEA.HI R4, R4, R3, RZ, 0x6 ;  /* 0x0000000304047211 */ /* 0x000fe200078f30ff */
[C---:B-1----:R-:W-:Y:S02]  /*6ff0*/  IMAD.SHL.U32 R12, R13.reuse, 0x8, RZ ;  /* 0x000000080d0c7824 */ /* 0x042fe400078e00ff */
[----:B------:R-:W-:Y:S01]  /*7000*/  IMAD.SHL.U32 R13, R13, 0x200, RZ ;  /* 0x000002000d0d7824 */ /* 0x000fe200078e00ff */
[----:B------:R-:W-:Y:S01]  /*7010*/  SHF.R.S32.HI R11, RZ, 0x6, R4 ;  /* 0x00000006ff0b7819 */ /* 0x000fe20000011404 */
[----:B------:R-:W-:Y:S01]  /*7020*/  IMAD.MOV.U32 R3, RZ, RZ, 0x1 ;  /* 0x00000001ff037424 */ /* 0x000fe200078e00ff */
[----:B------:R-:W-:Y:S02]  /*7030*/  LOP3.LUT R12, R12, 0x38, RZ, 0xc0, !PT ;  /* 0x000000380c0c7812 */ /* 0x000fe400078ec0ff */
[----:B------:R-:W-:Y:S01]  /*7040*/  LOP3.LUT R13, R13, 0xe00, RZ, 0xc0, !PT ;  /* 0x00000e000d0d7812 */ /* 0x000fe200078ec0ff */
[----:B------:R-:W-:-:S07]  /*7050*/  VIADD R19, R11, 0x1 ;  /* 0x000000010b137836 */ /* 0x000fce0000000000 */
.L_x_179:
[----:B------:R-:W-:-:S03]  /*7060*/  UMOV UR4, 0xffffffff ;  /* 0xffffffff00047882 */ /* 0x000fc60000000000 */
[----:B------:R-:W-:Y:S05]  /*7070*/  BRA.DIV UR4, `(.L_x_169) ;  /* 0x0000001204407947 */ /* 0x000fea000b800000 */
[----:B------:R-:W-:-:S13]  /*7080*/  ELECT P6, URZ, PT ;  /* 0x00000000003f782f */ /* 0x000fda00038c0000 */
.L_x_193:
[----:B------:R-:W-:Y:S04]  /*7090*/  BSSY B1, `(.L_x_170) ;  /* 0x0000043000017945 */ /* 0x000fe80003800000 */
[----:B------:R-:W-:Y:S05]  /*70a0*/  @!P6 BRA `(.L_x_171) ;  /* 0x000000040004e947 */ /* 0x000fea0003800000 */
[----:B------:R-:W0:Y:S02]  /*70b0*/  LDC R4, c[0x0][0x28c] ;  /* 0x0000a300ff047b82 */ /* 0x000e240000000800 */
[----:B0-----:R-:W-:-:S13]  /*70c0*/  ISETP.GE.AND P0, PT, R4, 0x1, PT ;  /* 0x000000010400780c */ /* 0x001fda0003f06270 */
[----:B------:R-:W-:Y:S05]  /*70d0*/  @!P0 BRA `(.L_x_171) ;  /* 0x0000000000f88947 */ /* 0x000fea0003800000 */
[----:B------:R-:W-:Y:S02]  /*70e0*/  IMAD.SHL.U32 R22, R20, 0x80, RZ ;  /* 0x0000008014167824 */ /* 0x000fe400078e00ff */
[----:B------:R-:W-:Y:S02]  /*70f0*/  IMAD.SHL.U32 R21, R21, 0x80, RZ ;  /* 0x0000008015157824 */ /* 0x000fe400078e00ff */
[----:B------:R-:W-:Y:S02]  /*7100*/  IMAD.MOV.U32 R25, RZ, RZ, RZ ;  /* 0x000000ffff197224 */ /* 0x000fe400078e00ff */
[----:B------:R-:W-:Y:S02]  /*7110*/  IMAD.MOV.U32 R4, RZ, RZ, R12 ;  /* 0x000000ffff047224 */ /* 0x000fe400078e000c */
[----:B------:R-:W-:Y:S02]  /*7120*/  IMAD.MOV.U32 R5, RZ, RZ, R19 ;  /* 0x000000ffff057224 */ /* 0x000fe400078e0013 */
[----:B------:R-:W-:-:S02]  /*7130*/  IMAD.MOV.U32 R7, RZ, RZ, R3 ;  /* 0x000000ffff077224 */ /* 0x000fc400078e0003 */
[----:B------:R-:W-:Y:S02]  /*7140*/  IMAD.MOV.U32 R14, RZ, RZ, R8 ;  /* 0x000000ffff0e7224 */ /* 0x000fe400078e0008 */
[----:B------:R-:W-:-:S07]  /*7150*/  VIADD R26, R22, 0x40 ;  /* 0x00000040161a7836 */ /* 0x000fce0000000000 */
.L_x_174:
[----:B------:R-:W0:Y:S01]  /*7160*/  S2R R20, SR_CgaCtaId ;  /* 0x0000000000147919 */ /* 0x000e220000008800 */
[----:B------:R-:W-:Y:S02]  /*7170*/  MOV R15, 0x400 ;  /* 0x00000400000f7802 */ /* 0x000fe40000000f00 */
[----:B------:R-:W-:Y:S02]  /*7180*/  ISETP.NE.AND P1, PT, R0, RZ, PT ;  /* 0x000000ff0000720c */ /* 0x000fe40003f25270 */
[----:B0-----:R-:W-:Y:S02]  /*7190*/  LEA R23, R20, R15, 0x18 ;  /* 0x0000000f14177211 */ /* 0x001fe400078ec0ff */
[----:B------:R-:W-:-:S09]  /*71a0*/  SHF.L.U32 R15, R7, 0x1f, RZ ;  /* 0x0000001f070f7819 */ /* 0x000fd200000006ff */
[----:B------:R-:W0:Y:S01]  /*71b0*/  @!P1 LDC R20, c[0x0][0x500] ;  /* 0x00014000ff149b82 */ /* 0x000e220000000800 */
[----:B------:R-:W-:-:S04]  /*71c0*/  IMAD R24, R14, 0x8, R23 ;  /* 0x000000080e187824 */ /* 0x000fc800078e0217 */
[----:B------:R-:W1:Y:S02]  /*71d0*/  SYNCS.PHASECHK.TRANS64.TRYWAIT P0, [R24+URZ+0x38], R15 ;  /* 0x0000380f180075a7 */ /* 0x000e64000800017f */
[----:B-1----:R-:W-:Y:S05]  /*71e0*/  @!P0 BRA `(.L_x_172) ;  /* 0x0000001000048947 */ /* 0x002fea0003800000 */
.L_x_194:
[----:B-1----:R-:W-:Y:S01]  /*71f0*/  PRMT R15, R9, 0x9910, RZ ;  /* 0x00009910090f7816 */ /* 0x002fe200000000ff */
[----:B0-----:R0:W-:Y:S03]  /*7200*/  @!P1 SYNCS.ARRIVE.TRANS64 RZ, [R24+URZ], R20 ;  /* 0x0000001418ff99a7 */ /* 0x0011e6000800003f */
[----:B------:R-:W-:-:S13]  /*7210*/  ISETP.NE.AND P0, PT, R15, 0x2, PT ;  /* 0x000000020f00780c */ /* 0x000fda0003f05270 */
[----:B0-----:R-:W-:Y:S05]  /*7220*/  @P0 BRA `(.L_x_173) ;  /* 0x0000000000040947 */ /* 0x001fea0003800000 */
[----:B------:R-:W-:Y:S01]  /*7230*/  BPT.TRAP 0x1 ;  /* 0x000000040000795c */ /* 0x000fe20000300000 */
.L_x_173:
[----:B------:R-:W-:Y:S01]  /*7240*/  IMAD R15, R14, 0x2000, R13 ;  /* 0x000020000e0f7824 */ /* 0x000fe200078e020d */
[----:B------:R-:W-:Y:S01]  /*7250*/  R2UR UR25, R24 ;  /* 0x00000000181972ca */ /* 0x000fe200000e0000 */
[--C-:B------:R-:W-:Y:S01]  /*7260*/  IMAD R20, R14, 0x4000, R23.reuse ;  /* 0x000040000e147824 */ /* 0x100fe200078e0217 */
[----:B------:R-:W-:Y:S01]  /*7270*/  R2UR UR28, R6 ;  /* 0x00000000061c72ca */ /* 0x000fe200000e0000 */
[----:B------:R-:W-:Y:S01]  /*7280*/  IMAD R15, R15, 0x2, R23 ;  /* 0x000000020f0f7824 */ /* 0x000fe200078e0217 */
[----:B------:R-:W-:Y:S01]  /*7290*/  UIADD3 UR4, UP0, UR22, 0xf0, URZ ;  /* 0x000000f016047890 */ /* 0x000fe2000ff1e03f */
[----:B------:R-:W-:Y:S01]  /*72a0*/  VIADD R5, R5, 0xffffffff ;  /* 0xffffffff05057836 */ /* 0x000fe20000000000 */
[----:B------:R-:W-:Y:S01]  /*72b0*/  R2UR UR24, R20 ;  /* 0x00000000141872ca */ /* 0x000fe200000e0000 */
[----:B------:R-:W-:Y:S01]  /*72c0*/  UIADD3 UR30, UP1, UR22, 0x1f0, URZ ;  /* 0x000001f0161e7890 */ /* 0x000fe2000ff3e03f */
[----:B------:R-:W-:Y:S01]  /*72d0*/  R2UR UR8, R15 ;  /* 0x000000000f0872ca */ /* 0x000fe200000e0000 */
[----:B------:R-:W-:Y:S01]  /*72e0*/  UIADD3.X UR5, URZ, UR23, URZ, UP0, !UPT ;  /* 0x000000173f057290 */ /* 0x000fe200087fe43f */
[----:B------:R-:W-:Y:S01]  /*72f0*/  R2UR UR19, R4 ;  /* 0x00000000041372ca */ /* 0x000fe200000e0000 */
[----:B------:R-:W-:Y:S01]  /*7300*/  UIADD3.X UR31, URZ, UR23, URZ, UP1, !UPT ;  /* 0x000000173f1f7290 */ /* 0x000fe20008ffe43f */
[----:B------:R-:W-:Y:S01]  /*7310*/  R2UR UR26, R25 ;  /* 0x00000000191a72ca */ /* 0x000fe200000e0000 */
[----:B------:R-:W-:Y:S01]  /*7320*/  VIADD R14, R14, 0x1 ;  /* 0x000000010e0e7836 */ /* 0x000fe20000000000 */
[----:B------:R-:W-:Y:S01]  /*7330*/  R2UR UR27, R21 ;  /* 0x00000000151b72ca */ /* 0x000fe200000e0000 */
[----:B------:R-:W-:Y:S01]  /*7340*/  UMOV UR6, 0x0 ;  /* 0x0000000000067882 */ /* 0x000fe20000000000 */
[----:B------:R-:W-:Y:S01]  /*7350*/  R2UR UR18, R22 ;  /* 0x00000000161272ca */ /* 0x000fe200000e0000 */
[----:B------:R-:W-:Y:S01]  /*7360*/  UMOV UR7, 0x10000000 ;  /* 0x1000000000077882 */ /* 0x000fe20000000000 */
[----:B------:R-:W-:Y:S01]  /*7370*/  R2UR UR10, R26 ;  /* 0x000000001a0a72ca */ /* 0x000fe200000e0000 */
[----:B------:R-:W-:Y:S01]  /*7380*/  UIADD3 UR24, UR24, 0x180, URZ ;  /* 0x0000018018187890 */ /* 0x000fe2000fffe03f */
[----:B------:R-:W-:Y:S01]  /*7390*/  ISETP.GT.AND P1, PT, R5, 0x1, PT ;  /* 0x000000010500780c */ /* 0x000fe20003f24270 */
[----:B------:R-:W-:Y:S01]  /*73a0*/  UIADD3 UR16, UR8, 0x1c180, URZ ;  /* 0x0001c18008107890 */ /* 0x000fe2000fffe03f */
[----:B------:R-:W-:Y:S01]  /*73b0*/  ISETP.NE.AND P0, PT, R14, 0x7, PT ;  /* 0x000000070e00780c */ /* 0x000fe20003f05270 */
[----:B------:R-:W-:Y:S01]  /*73c0*/  UIADD3 UR8, UR8, 0x1e180, URZ ;  /* 0x0001e18008087890 */ /* 0x000fe2000fffe03f */
[----:B------:R-:W-:Y:S01]  /*73d0*/  VIADD R4, R4, 0x40 ;  /* 0x0000004004047836 */ /* 0x000fe20000000000 */
[----:B------:R-:W-:Y:S01]  /*73e0*/  UMOV UR21, 0xff0000 ;  /* 0x00ff000000157882 */ /* 0x000fe20000000000 */
[----:B------:R-:W-:Y:S01]  /*73f0*/  UMOV UR17, UR25 ;  /* 0x0000001900117c82 */ /* 0x000fe20008000000 */
[----:B------:R-:W-:Y:S01]  /*7400*/  UMOV UR20, UR28 ;  /* 0x0000001c00147c82 */ /* 0x000fe20008000000 */
[----:B------:R-:W-:Y:S01]  /*7410*/  UMOV UR9, UR25 ;  /* 0x0000001900097c82 */ /* 0x000fe20008000000 */
[----:B------:R-:W-:Y:S01]  /*7420*/  UMOV UR11, UR19 ;  /* 0x00000013000b7c82 */ /* 0x000fe20008000000 */
[----:B------:R0:W-:Y:S01]  /*7430*/  UTMALDG.3D [UR24], [UR4], desc[UR6] ;  /* 0x00000618040075b4 */ /* 0x0001e20008011000 */
[----:B------:R-:W-:Y:S01]  /*7440*/  UMOV UR12, UR28 ;  /* 0x0000001c000c7c82 */ /* 0x000fe20008000000 */
[----:B------:R-:W-:Y:S01]  /*7450*/  SEL R20, RZ, 0x1, P0 ;  /* 0x00000001ff147807 */ /* 0x000fe20000000000 */
[----:B------:R-:W-:Y:S01]  /*7460*/  VIADD R25, R25, 0x40 ;  /* 0x0000004019197836 */ /* 0x000fe20000000000 */
[----:B------:R-:W-:-:S02]  /*7470*/  SEL R14, R14, RZ, P0 ;  /* 0x000000ff0e0e7207 */ /* 0x000fc40000000000 */
[----:B------:R-:W-:Y:S01]  /*7480*/  LOP3.LUT R7, R7, R20, RZ, 0x3c, !PT ;  /* 0x0000001407077212 */ /* 0x000fe200078e3cff */
[----:B------:R0:W-:Y:S01]  /*7490*/  UTMALDG.3D.MULTICAST [UR16], [UR30], UR21, desc[UR6] ;  /* 0x000006101e0073b4 */ /* 0x0001e20008011815 */
[----:B------:R0:W-:Y:S02]  /*74a0*/  UTMALDG.3D.MULTICAST [UR8], [UR30], UR21, desc[UR6] ;  /* 0x000006081e0073b4 */ /* 0x0001e40008011815 */
[----:B0-----:R-:W-:Y:S05]  /*74b0*/  @P1 BRA `(.L_x_174) ;  /* 0xfffffffc00281947 */ /* 0x001fea000383ffff */
.L_x_171:
[----:B------:R-:W-:Y:S05]  /*74c0*/  BSYNC B1 ;  /* 0x0000000000017941 */ /* 0x000fea0003800000 */
.L_x_170:
[----:B------:R-:W-:Y:S01]  /*74d0*/  LOP3.LUT P1, RZ, R10, 0xff, RZ, 0xc0, !PT ;  /* 0x000000ff0aff7812 */ /* 0x000fe2000782c0ff */
[C---:B------:R-:W-:Y:S01]  /*74e0*/  IMAD.IADD R15, R11.reuse, 0x1, R8 ;  /* 0x000000010b0f7824 */ /* 0x040fe200078e0208 */
[----:B------:R-:W-:Y:S01]  /*74f0*/  ULDC.64 UR4, c[0x0][0x650] ;  /* 0x0001940000047ab9 */ /* 0x000fe20000000a00 */
[----:B------:R-:W-:Y:S01]  /*7500*/  ISETP.GE.U32.AND P2, PT, R11, 0x7, PT ;  /* 0x000000070b00780c */ /* 0x000fe20003f46070 */
[----:B------:R-:W-:Y:S01]  /*7510*/  BSSY B1, `(.L_x_175) ;  /* 0x000006e000017945 */ /* 0x000fe20003800000 */
[C---:B------:R-:W-:Y:S01]  /*7520*/  IMAD.WIDE.U32 R4, R15.reuse, 0x24924925, RZ ;  /* 0x249249250f047825 */ /* 0x040fe200078e00ff */
[----:B------:R-:W-:Y:S02]  /*7530*/  ISETP.GT.U32.AND P0, PT, R15, 0x6, PT ;  /* 0x000000060f00780c */ /* 0x000fe40003f04070 */
[----:B------:R-:W-:Y:S01]  /*7540*/  PRMT R10, RZ, 0x7610, R10 ;  /* 0x00007610ff0a7816 */ /* 0x000fe2000000000a */
[----:B------:R-:W-:Y:S01]  /*7550*/  IMAD.MOV.U32 R21, RZ, RZ, -0x1 ;  /* 0xffffffffff157424 */ /* 0x000fe200078e00ff */
[----:B------:R-:W-:Y:S01]  /*7560*/  ISETP.LT.U32.AND P0, PT, R11, 0x7, P0 ;  /* 0x000000070b00780c */ /* 0x000fe20000701070 */
[----:B------:R-:W-:-:S02]  /*7570*/  IMAD.MOV.U32 R20, RZ, RZ, -0x1 ;  /* 0xffffffffff147424 */ /* 0x000fc400078e00ff */
[----:B------:R-:W0:Y:S01]  /*7580*/  @P1 S2R R7, SR_CgaCtaId ;  /* 0x0000000000071919 */ /* 0x000e220000008800 */
[----:B------:R-:W-:Y:S02]  /*7590*/  SEL R4, RZ, 0x1, !P0 ;  /* 0x00000001ff047807 */ /* 0x000fe40004000000 */
[----:B------:R-:W-:Y:S02]  /*75a0*/  IADD3 R16, P0, R16, UR36, RZ ;  /* 0x0000002410107c10 */ /* 0x000fe4000ff1e0ff */
[----:B------:R-:W-:Y:S02]  /*75b0*/  @P1 MOV R6, 0x400 ;  /* 0x0000040000061802 */ /* 0x000fe40000000f00 */
[----:B------:R-:W-:Y:S02]  /*75c0*/  IADD3.X R17, R17, UR42, RZ, P0, !PT ;  /* 0x0000002a11117c10 */ /* 0x000fe400087fe4ff */
[----:B------:R-:W-:Y:S02]  /*75d0*/  ISETP.GE.U32.AND P0, PT, R16, UR4, PT ;  /* 0x0000000410007c0c */ /* 0x000fe4000bf06070 */
[----:B------:R-:W-:-:S02]  /*75e0*/  LOP3.LUT R3, R3, R4, RZ, 0x3c, !PT ;  /* 0x0000000403037212 */ /* 0x000fc400078e3cff */
[----:B------:R-:W-:Y:S02]  /*75f0*/  ISETP.GE.U32.AND.EX P0, PT, R17, UR5, PT, P0 ;  /* 0x0000000511007c0c */ /* 0x000fe4000bf06100 */
[----:B------:R-:W-:Y:S02]  /*7600*/  PRMT R4, RZ, 0x7610, R4 ;  /* 0x00007610ff047816 */ /* 0x000fe40000000004 */
[----:B0-----:R-:W-:Y:S01]  /*7610*/  @P1 LEA R6, R7, R6, 0x18 ;  /* 0x0000000607061211 */ /* 0x001fe200078ec0ff */
[----:B------:R-:W-:-:S03]  /*7620*/  IMAD.IADD R7, R15, 0x1, -R5 ;  /* 0x000000010f077824 */ /* 0x000fc600078e0a05 */
[----:B------:R0:W-:Y:S02]  /*7630*/  @P1 SYNCS.ARRIVE.TRANS64.A1T0 RZ, [R6+URZ+0x88], RZ ;  /* 0x000088ff06ff19a7 */ /* 0x0001e4000810003f */
[----:B------:R-:W-:-:S04]  /*7640*/  LEA.HI R7, R7, R5, RZ, 0x1f ;  /* 0x0000000507077211 */ /* 0x000fc800078ff8ff */
[----:B------:R-:W-:Y:S01]  /*7650*/  SHF.R.U32.HI R8, RZ, 0x2, R7 ;  /* 0x00000002ff087819 */ /* 0x000fe20000011607 */
[----:B0-----:R-:W-:-:S03]  /*7660*/  IMAD.MOV.U32 R6, RZ, RZ, -0x1 ;  /* 0xffffffffff067424 */ /* 0x001fc600078e00ff */
[----:B------:R-:W-:Y:S01]  /*7670*/  @P2 LOP3.LUT R3, R3, 0x1, R8, 0x78, !PT ;  /* 0x0000000103032812 */ /* 0x000fe200078e7808 */
[----:B------:R-:W-:Y:S01]  /*7680*/  IMAD R8, R8, -0x7, R15 ;  /* 0xfffffff908087824 */ /* 0x000fe200078e020f */
[----:B------:R-:W-:Y:S06]  /*7690*/  @P0 BRA `(.L_x_176) ;  /* 0x0000000400540947 */ /* 0x000fec0003800000 */
[----:B------:R-:W0:Y:S01]  /*76a0*/  S2R R15, SR_CTAID.X ;  /* 0x00000000000f7919 */ /* 0x000e220000002500 */
[----:B------:R-:W-:Y:S01]  /*76b0*/  ULDC.64 UR4, c[0x0][0x628] ;  /* 0x00018a0000047ab9 */ /* 0x000fe20000000a00 */
[----:B------:R-:W-:Y:S01]  /*76c0*/  ULDC UR7, c[0x0][0x630] ;  /* 0x00018c0000077ab9 */ /* 0x000fe20000000800 */
[----:B------:R-:W-:Y:S01]  /*76d0*/  ISETP.NE.U32.AND P0, PT, RZ, UR4, PT ;  /* 0x00000004ff007c0c */ /* 0x000fe2000bf05070 */
[----:B------:R-:W1:Y:S01]  /*76e0*/  S2R R20, SR_CTAID.Y ;  /* 0x0000000000147919 */ /* 0x000e620000002600 */
[----:B------:R-:W-:Y:S01]  /*76f0*/  ULDC UR8, c[0x0][0x150] ;  /* 0x0000540000087ab9 */ /* 0x000fe20000000800 */
[----:B------:R-:W-:Y:S01]  /*7700*/  IMAD.MOV.U32 R4, RZ, RZ, R16 ;  /* 0x000000ffff047224 */ /* 0x000fe200078e0010 */
[----:B------:R-:W-:Y:S01]  /*7710*/  ISETP.NE.AND.EX P0, PT, RZ, UR5, PT, P0 ;  /* 0x00000005ff007c0c */ /* 0x000fe2000bf05300 */
[----:B------:R-:W-:Y:S01]  /*7720*/  IMAD.MOV.U32 R5, RZ, RZ, R17 ;  /* 0x000000ffff057224 */ /* 0x000fe200078e0011 */
[----:B0-----:R-:W-:-:S11]  /*7730*/  I2FP.F32.U32 R22, R15 ;  /* 0x0000000f00167245 */ /* 0x001fd60000201000 */
[----:B------:R-:W-:Y:S05]  /*7740*/  @!P0 BRA `(.L_x_177) ;  /* 0x0000000000288947 */ /* 0x000fea0003800000 */
[----:B------:R-:W-:Y:S02]  /*7750*/  ULDC UR6, c[0x0][0x634] ;  /* 0x00018d0000067ab9 */ /* 0x000fe40000000800 */
[----:B------:R-:W-:-:S05]  /*7760*/  IADD3 R5, P0, R16, UR6, RZ ;  /* 0x0000000610057c10 */ /* 0x000fca000ff1e0ff */
[----:B------:R-:W-:-:S04]  /*7770*/  IMAD.X R21, RZ, RZ, R17, P0 ;  /* 0x000000ffff157224 */ /* 0x000fc800000e0611 */
[----:B------:R-:W-:-:S04]  /*7780*/  IMAD.WIDE.U32 R6, R21, UR4, RZ ;  /* 0x0000000415067c25 */ /* 0x000fc8000f8e00ff */
[----:B------:R-:W-:-:S04]  /*7790*/  IMAD.WIDE.U32 R6, P0, R5, UR5, R6 ;  /* 0x0000000505067c25 */ /* 0x000fc8000f800006 */
[----:B------:R-:W-:-:S04]  /*77a0*/  IMAD.WIDE.U32 R4, R5, UR4, RZ ;  /* 0x0000000405047c25 */ /* 0x000fc8000f8e00ff */
[----:B------:R-:W-:Y:S01]  /*77b0*/  IMAD.MOV.U32 R4, RZ, RZ, R7 ;  /* 0x000000ffff047224 */ /* 0x000fe200078e0007 */
[----:B------:R-:W-:Y:S01]  /*77c0*/  IADD3 RZ, P1, R5, R6, RZ ;  /* 0x0000000605ff7210 */ /* 0x000fe20007f3e0ff */
[----:B------:R-:W-:-:S04]  /*77d0*/  IMAD.X R5, RZ, RZ, RZ, P0 ;  /* 0x000000ffff057224 */ /* 0x000fc800000e06ff */
[----:B------:R-:W-:-:S08]  /*77e0*/  IMAD.WIDE.U32.X R4, R21, UR5, R4, P1 ;  /* 0x0000000515047c25 */ /* 0x000fd000088e0404 */
.L_x_177:
[--C-:B------:R-:W-:Y:S01]  /*77f0*/  SHF.R.U64 R14, R4, UR7, R5.reuse ;  /* 0x00000007040e7c19 */ /* 0x100fe20008001205 */
[----:B------:R-:W-:Y:S01]  /*7800*/  FMUL R22, R22, UR8 ;  /* 0x0000000816167c20 */ /* 0x000fe20008400000 */
[----:B------:R-:W-:Y:S01]  /*7810*/  SHF.R.U32.HI R4, RZ, UR7, R5 ;  /* 0x00000007ff047c19 */ /* 0x000fe20008011605 */
[----:B------:R-:W0:Y:S01]  /*7820*/  LDC R6, c[0x0][0x144] ;  /* 0x00005100ff067b82 */ /* 0x000e220000000800 */
[----:B------:R-:W-:Y:S01]  /*7830*/  IADD3 R5, P0, RZ, -R14, RZ ;  /* 0x8000000eff057210 */ /* 0x000fe20007f1e0ff */
[----:B------:R-:W-:Y:S01]  /*7840*/  ULDC UR6, c[0x0][0x154] ;  /* 0x0000550000067ab9 */ /* 0x000fe20000000800 */
[----:B-1----:R-:W-:Y:S01]  /*7850*/  I2FP.F32.U32 R7, R20 ;  /* 0x0000001400077245 */ /* 0x002fe20000201000 */
[----:B------:R-:W1:Y:S01]  /*7860*/  F2I.U32.TRUNC.NTZ R22, R22 ;  /* 0x0000001600167305 */ /* 0x000e62000020f000 */
[----:B------:R-:W-:Y:S01]  /*7870*/  ULDC.64 UR4, c[0x0][0x620] ;  /* 0x0001880000047ab9 */ /* 0x000fe20000000a00 */
[----:B------:R-:W-:Y:S01]  /*7880*/  IMAD.X R4, RZ, RZ, ~R4, P0 ;  /* 0x000000ffff047224 */ /* 0x000fe200000e0e04 */
[----:B------:R-:W-:Y:S01]  /*7890*/  ISETP.NE.AND P2, PT, R2, 0x1, PT ;  /* 0x000000010200780c */ /* 0x000fe20003f45270 */
[----:B------:R-:W-:Y:S01]  /*78a0*/  FMUL R23, R7, UR6 ;  /* 0x0000000607177c20 */ /* 0x000fe20008400000 */
[----:B------:R-:W2:Y:S01]  /*78b0*/  LDC R25, c[0x0][0x148] ;  /* 0x00005200ff197b82 */ /* 0x000ea20000000800 */
[----:B------:R-:W-:Y:S01]  /*78c0*/  IMAD R4, R4, UR4, RZ ;  /* 0x0000000404047c24 */ /* 0x000fe2000f8e02ff */
[----:B------:R-:W-:-:S02]  /*78d0*/  ULDC.64 UR6, c[0x0][0x640] ;  /* 0x0001900000067ab9 */ /* 0x000fc40000000a00 */
[----:B------:R-:W-:Y:S01]  /*78e0*/  ISETP.NE.U32.AND P0, PT, RZ, UR6, PT ;  /* 0x00000006ff007c0c */ /* 0x000fe2000bf05070 */
[----:B------:R-:W3:Y:S01]  /*78f0*/  F2I.U32.TRUNC.NTZ R23, R23 ;  /* 0x0000001700177305 */ /* 0x000ee2000020f000 */
[C---:B------:R-:W-:Y:S02]  /*7900*/  IMAD R7, R5.reuse, UR5, R4 ;  /* 0x0000000505077c24 */ /* 0x040fe4000f8e0204 */
[----:B------:R-:W-:Y:S01]  /*7910*/  IMAD.WIDE.U32 R4, R5, UR4, R16 ;  /* 0x0000000405047c25 */ /* 0x000fe2000f8e0010 */
[----:B------:R-:W-:Y:S01]  /*7920*/  ULDC UR4, c[0x0][0x618] ;  /* 0x0001860000047ab9 */ /* 0x000fe20000000800 */
[----:B------:R-:W-:Y:S02]  /*7930*/  ISETP.NE.AND.EX P0, PT, RZ, UR7, PT, P0 ;  /* 0x00000007ff007c0c */ /* 0x000fe4000bf05300 */
[----:B------:R-:W-:Y:S02]  /*7940*/  IMAD.IADD R5, R5, 0x1, R7 ;  /* 0x0000000105057824 */ /* 0x000fe400078e0207 */
[----:B-1----:R-:W-:-:S03]  /*7950*/  IMAD.MOV R22, RZ, RZ, -R22 ;  /* 0x000000ffff167224 */ /* 0x002fc600078e0a16 */
[----:B------:R-:W-:Y:S01]  /*7960*/  SHF.R.U64 R21, R4, UR4, R5 ;  /* 0x0000000404157c19 */ /* 0x000fe20008001205 */
[----:B0-----:R-:W-:Y:S01]  /*7970*/  IMAD R15, R6, R22, R15 ;  /* 0x00000016060f7224 */ /* 0x001fe200078e020f */
[----:B------:R-:W-:Y:S01]  /*7980*/  SHF.R.U32.HI R4, RZ, UR4, R5 ;  /* 0x00000004ff047c19 */ /* 0x000fe20008011605 */
[----:B------:R-:W-:Y:S01]  /*7990*/  ULDC UR4, c[0x0][0x608] ;  /* 0x0001820000047ab9 */ /* 0x000fe20000000800 */
[----:B---3--:R-:W-:Y:S02]  /*79a0*/  IMAD.MOV R6, RZ, RZ, -R23 ;  /* 0x000000ffff067224 */ /* 0x008fe400078e0a17 */
[--C-:B------:R-:W-:Y:S02]  /*79b0*/  SHF.R.U64 R22, R21, UR4, R4.reuse ;  /* 0x0000000415167c19 */ /* 0x100fe40008001204 */
[----:B------:R-:W-:Y:S01]  /*79c0*/  SHF.R.U32.HI R5, RZ, UR4, R4 ;  /* 0x00000004ff057c19 */ /* 0x000fe20008011604 */
[----:B------:R-:W-:Y:S01]  /*79d0*/  ULDC UR4, c[0x0][0x658] ;  /* 0x0001960000047ab9 */ /* 0x000fe20000000800 */
[----:B--2---:R-:W-:-:S02]  /*79e0*/  @P2 IMAD R15, R25, R6, R20 ;  /* 0x00000006190f2224 */ /* 0x004fc400078e0214 */
[--C-:B------:R-:W-:Y:S02]  /*79f0*/  SHF.R.U64 R20, R22, UR4, R5.reuse ;  /* 0x0000000416147c19 */ /* 0x100fe40008001205 */
[----:B------:R-:W-:-:S03]  /*7a00*/  SHF.R.U32.HI R23, RZ, UR4, R5 ;  /* 0x00000004ff177c19 */ /* 0x000fc60008011605 */
[----:B------:R-:W-:Y:S02]  /*7a10*/  IMAD.MOV.U32 R6, RZ, RZ, R20 ;  /* 0x000000ffff067224 */ /* 0x000fe400078e0014 */
[----:B------:R-:W-:Y:S01]  /*7a20*/  IMAD.MOV.U32 R5, RZ, RZ, R23 ;  /* 0x000000ffff057224 */ /* 0x000fe200078e0017 */
[----:B------:R-:W-:Y:S06]  /*7a30*/  @!P0 BRA `(.L_x_178) ;  /* 0x00000000002c8947 */ /* 0x000fec0003800000 */
        /* <DEDUP_REMOVED lines=9> */
[----:B------:R-:W-:-:S04]  /*7ad0*/  IMAD.WIDE.U32.X R4, R23, UR7, R4, P1 ;  /* 0x0000000717047c25 */ /* 0x000fc800088e0404 */
[----:B------:R-:W-:-:S07]  /*7ae0*/  IMAD.MOV.U32 R6, RZ, RZ, R4 ;  /* 0x000000ffff067224 */ /* 0x000fce00078e0004 */
.L_x_178:
[----:B------:R-:W-:Y:S01]  /*7af0*/  ULDC UR4, c[0x0][0x648] ;  /* 0x0001920000047ab9 */ /* 0x000fe20000000800 */
[----:B------:R-:W-:Y:S01]  /*7b00*/  LOP3.LUT R4, R22, UR14, RZ, 0xc0, !PT ;  /* 0x0000000e16047c12 */ /* 0x000fe2000f8ec0ff */
[----:B------:R-:W-:Y:S01]  /*7b10*/  ULDC UR5, c[0x0][0x610] ;  /* 0x0001840000057ab9 */ /* 0x000fe20000000800 */
[----:B------:R-:W-:Y:S01]  /*7b20*/  SHF.R.U64 R5, R6, UR4, R5 ;  /* 0x0000000406057c19 */ /* 0x000fe20008001205 */
[----:B------:R-:W-:Y:S01]  /*7b30*/  ULDC UR4, c[0x0][0x638] ;  /* 0x00018e0000047ab9 */ /* 0x000fe20000000800 */
[----:B------:R-:W-:-:S03]  /*7b40*/  LOP3.LUT R21, R21, UR13, RZ, 0xc0, !PT ;  /* 0x0000000d15157c12 */ /* 0x000fc6000f8ec0ff */
[----:B------:R-:W-:Y:S02]  /*7b50*/  IMAD.MOV R7, RZ, RZ, -R5 ;  /* 0x000000ffff077224 */ /* 0x000fe400078e0a05 */
[----:B------:R-:W-:Y:S02]  /*7b60*/  IMAD R4, R5, UR15, R4 ;  /* 0x0000000f05047c24 */ /* 0x000fe4000f8e0204 */
[----:B------:R-:W-:Y:S01]  /*7b70*/  IMAD R20, R7, UR4, R20 ;  /* 0x0000000407147c24 */ /* 0x000fe2000f8e0214 */
[----:B------:R-:W-:Y:S01]  /*7b80*/  ULDC UR4, c[0x0][0x600] ;  /* 0x0001800000047ab9 */ /* 0x000fe20000000800 */
[----:B------:R-:W-:Y:S02]  /*7b90*/  IMAD R15, R4, UR5, R15 ;  /* 0x00000005040f7c24 */ /* 0x000fe4000f8e020f */
[----:B------:R-:W-:Y:S02]  /*7ba0*/  IMAD R6, R20, UR4, R21 ;  /* 0x0000000414067c24 */ /* 0x000fe4000f8e0215 */
[----:B------:R-:W-:-:S03]  /*7bb0*/  IMAD.MOV.U32 R4, RZ, RZ, 0x1 ;  /* 0x00000001ff047424 */ /* 0x000fc600078e00ff */
[----:B------:R-:W-:Y:S02]  /*7bc0*/  SEL R20, R6, R15, !P2 ;  /* 0x0000000f06147207 */ /* 0x000fe40005000000 */
[----:B------:R-:W-:Y:S01]  /*7bd0*/  SEL R21, R15, R6, !P2 ;  /* 0x000000060f157207 */ /* 0x000fe20005000000 */
[----:B------:R-:W-:-:S07]  /*7be0*/  IMAD.MOV.U32 R6, RZ, RZ, R14 ;  /* 0x000000ffff067224 */ /* 0x000fce00078e000e */
.L_x_176:
[----:B------:R-:W-:Y:S05]  /*7bf0*/  BSYNC B1 ;  /* 0x0000000000017941 */ /* 0x000fea0003800000 */
.L_x_175:
[----:B------:R-:W-:-:S13]  /*7c00*/  LOP3.LUT P0, RZ, R4, 0xff, RZ, 0xc0, !PT ;  /* 0x000000ff04ff7812 */ /* 0x000fda000780c0ff */
[----:B------:R-:W-:Y:S05]  /*7c10*/  @P0 BRA `(.L_x_179) ;  /* 0xfffffff400100947 */ /* 0x000fea000383ffff */
[----:B------:R-:W-:Y:S05]  /*7c20*/  BSYNC B0 ;  /* 0x0000000000007941 */ /* 0x000fea0003800000 */
.L_x_168:
[----:B------:R-:W-:-:S03]  /*7c30*/  UMOV UR4, 0xffffffff ;  /* 0xffffffff00047882 */ /* 0x000fc60000000000 */
[----:B------:R-:W-:Y:S05]  /*7c40*/  BRA.DIV UR4, `(.L_x_180) ;  /* 0x0000000604807947 */ /* 0x000fea000b800000 */
[----:B------:R-:W-:-:S13]  /*7c50*/  ELECT P6, URZ, PT ;  /* 0x00000000003f782f */ /* 0x000fda00038c0000 */
.L_x_197:
[----:B------:R-:W-:Y:S04]  /*7c60*/  BSSY B0, `(.L_x_181) ;  /* 0x0000046000007945 */ /* 0x000fe80003800000 */
[----:B------:R-:W-:Y:S05]  /*7c70*/  @!P6 BRA `(.L_x_182) ;  /* 0x000000040010e947 */ /* 0x000fea0003800000 */
[----:B------:R-:W-:-:S04]  /*7c80*/  LOP3.LUT R18, R18, 0x2, RZ, 0xfc, !PT ;  /* 0x0000000212127812 */ /* 0x000fc800078efcff */
[----:B------:R-:W-:-:S13]  /*7c90*/  ISETP.NE.AND P0, PT, R18, 0x3, PT ;  /* 0x000000031200780c */ /* 0x000fda0003f05270 */
[----:B------:R-:W-:Y:S05]  /*7ca0*/  @!P0 BRA `(.L_x_183) ;  /* 0x0000000000048947 */ /* 0x000fea0003800000 */
[----:B------:R-:W-:Y:S01]  /*7cb0*/  BPT.TRAP 0x1 ;  /* 0x000000040000795c */ /* 0x000fe20000300000 */
.L_x_183:
[----:B------:R-:W0:Y:S01]  /*7cc0*/  S2R R5, SR_CgaCtaId ;  /* 0x0000000000057919 */ /* 0x000e220000008800 */
[----:B------:R-:W-:Y:S02]  /*7cd0*/  MOV R0, 0x400 ;  /* 0x0000040000007802 */ /* 0x000fe40000000f00 */
[----:B------:R-:W-:Y:S02]  /*7ce0*/  SHF.L.U32 R2, R3, 0x1f, RZ ;  /* 0x0000001f03027819 */ /* 0x000fe400000006ff */
[----:B0-----:R-:W-:-:S05]  /*7cf0*/  LEA R5, R5, R0, 0x18 ;  /* 0x0000000005057211 */ /* 0x001fca00078ec0ff */
[----:B------:R-:W-:-:S04]  /*7d00*/  VIADD R5, R5, 0x38 ;  /* 0x0000003805057836 */ /* 0x000fc80000000000 */
[C---:B------:R-:W-:Y:S02]  /*7d10*/  IMAD R7, R8.reuse, 0x8, R5 ;  /* 0x0000000808077824 */ /* 0x040fe400078e0205 */
[----:B------:R-:W-:Y:S02]  /*7d20*/  VIADD R8, R8, 0x1 ;  /* 0x0000000108087836 */ /* 0x000fe40000000000 */
[----:B------:R-:W0:Y:S03]  /*7d30*/  SYNCS.PHASECHK.TRANS64.TRYWAIT P0, [R7+URZ], R2 ;  /* 0x00000002070075a7 */ /* 0x000e26000800017f */
[----:B------:R-:W-:-:S04]  /*7d40*/  ISETP.NE.AND P1, PT, R8, 0x7, PT ;  /* 0x000000070800780c */ /* 0x000fc80003f25270 */
[----:B------:R-:W-:Y:S02]  /*7d50*/  SEL R0, RZ, 0x1, P1 ;  /* 0x00000001ff007807 */ /* 0x000fe40000800000 */
[----:B------:R-:W-:Y:S02]  /*7d60*/  SEL R8, R8, RZ, P1 ;  /* 0x000000ff08087207 */ /* 0x000fe40000800000 */
[----:B------:R-:W-:-:S03]  /*7d70*/  LOP3.LUT R9, R3, R0, RZ, 0x3c, !PT ;  /* 0x0000000003097212 */ /* 0x000fc600078e3cff */
[----:B------:R-:W-:Y:S01]  /*7d80*/  IMAD R6, R8, 0x8, R5 ;  /* 0x0000000808067824 */ /* 0x000fe200078e0205 */
[----:B------:R-:W-:Y:S01]  /*7d90*/  SHF.L.U32 R3, R9, 0x1f, RZ ;  /* 0x0000001f09037819 */ /* 0x000fe200000006ff */
[----:B0-----:R-:W-:Y:S06]  /*7da0*/  @!P0 BRA `(.L_x_184) ;  /* 0x0000000400488947 */ /* 0x001fec0003800000 */
.L_x_198:
[----:B------:R-:W1:Y:S01]  /*7db0*/  SYNCS.PHASECHK.TRANS64.TRYWAIT P0, [R6+URZ], R3 ;  /* 0x00000003060075a7 */ /* 0x000e62000800017f */
[----:B------:R-:W-:-:S05]  /*7dc0*/  VIADD R0, R8, 0x1 ;  /* 0x0000000108007836 */ /* 0x000fca0000000000 */
[----:B------:R-:W-:-:S04]  /*7dd0*/  ISETP.NE.AND P1, PT, R0, 0x7, PT ;  /* 0x000000070000780c */ /* 0x000fc80003f25270 */
[----:B0-----:R-:W-:Y:S02]  /*7de0*/  SEL R2, RZ, 0x1, P1 ;  /* 0x00000001ff027807 */ /* 0x001fe40000800000 */
[----:B------:R-:W-:Y:S02]  /*7df0*/  SEL R0, R0, RZ, P1 ;  /* 0x000000ff00007207 */ /* 0x000fe40000800000 */
[----:B------:R-:W-:-:S03]  /*7e00*/  LOP3.LUT R9, R9, R2, RZ, 0x3c, !PT ;  /* 0x0000000209097212 */ /* 0x000fc600078e3cff */
[----:B------:R-:W-:Y:S01]  /*7e10*/  IMAD R7, R0, 0x8, R5 ;  /* 0x0000000800077824 */ /* 0x000fe200078e0205 */
[----:B------:R-:W-:Y:S01]  /*7e20*/  SHF.L.U32 R4, R9, 0x1f, RZ ;  /* 0x0000001f09047819 */ /* 0x000fe200000006ff */
[----:B-1----:R-:W-:Y:S06]  /*7e30*/  @!P0 BRA `(.L_x_185) ;  /* 0x0000000400388947 */ /* 0x002fec0003800000 */
.L_x_199:
[----:B------:R-:W1:Y:S01]  /*7e40*/  SYNCS.PHASECHK.TRANS64.TRYWAIT P0, [R7+URZ], R4 ;  /* 0x00000004070075a7 */ /* 0x000e62000800017f */
[----:B------:R-:W-:-:S05]  /*7e50*/  VIADD R0, R0, 0x1 ;  /* 0x0000000100007836 */ /* 0x000fca0000000000 */
[----:B------:R-:W-:-:S04]  /*7e60*/  ISETP.NE.AND P1, PT, R0, 0x7, PT ;  /* 0x000000070000780c */ /* 0x000fc80003f25270 */
[----:B------:R-:W-:Y:S02]  /*7e70*/  SEL R2, RZ, 0x1, P1 ;  /* 0x00000001ff027807 */ /* 0x000fe40000800000 */
[----:B------:R-:W-:Y:S02]  /*7e80*/  SEL R0, R0, RZ, P1 ;  /* 0x000000ff00007207 */ /* 0x000fe40000800000 */
[----:B------:R-:W-:-:S03]  /*7e90*/  LOP3.LUT R9, R9, R2, RZ, 0x3c, !PT ;  /* 0x0000000209097212 */ /* 0x000fc600078e3cff */
[----:B0-----:R-:W-:Y:S01]  /*7ea0*/  IMAD R6, R0, 0x8, R5 ;  /* 0x0000000800067824 */ /* 0x001fe200078e0205 */
[----:B------:R-:W-:Y:S01]  /*7eb0*/  SHF.L.U32 R3, R9, 0x1f, RZ ;  /* 0x0000001f09037819 */ /* 0x000fe200000006ff */
[----:B-1----:R-:W-:Y:S06]  /*7ec0*/  @!P0 BRA `(.L_x_186) ;  /* 0x0000000400288947 */ /* 0x002fec0003800000 */
.L_x_200:
        /* <DEDUP_REMOVED lines=9> */
.L_x_201:
        /* <DEDUP_REMOVED lines=9> */
.L_x_202:
[----:B------:R-:W1:Y:S01]  /*7ff0*/  SYNCS.PHASECHK.TRANS64.TRYWAIT P0, [R6+URZ], R3 ;  /* 0x00000003060075a7 */ /* 0x000e62000800017f */
[----:B------:R-:W-:-:S05]  /*8000*/  VIADD R0, R0, 0x1 ;  /* 0x0000000100007836 */ /* 0x000fca0000000000 */
[----:B------:R-:W-:-:S04]  /*8010*/  ISETP.NE.AND P1, PT, R0, 0x7, PT ;  /* 0x000000070000780c */ /* 0x000fc80003f25270 */
[----:B------:R-:W-:Y:S02]  /*8020*/  SEL R2, RZ, 0x1, P1 ;  /* 0x00000001ff027807 */ /* 0x000fe40000800000 */
[----:B------:R-:W-:Y:S02]  /*8030*/  SEL R0, R0, RZ, P1 ;  /* 0x000000ff00007207 */ /* 0x000fe40000800000 */
[----:B------:R-:W-:Y:S01]  /*8040*/  LOP3.LUT R2, R9, R2, RZ, 0x3c, !PT ;  /* 0x0000000209027212 */ /* 0x000fe200078e3cff */
[----:B-1----:R-:W-:Y:S06]  /*8050*/  @!P0 BRA `(.L_x_189) ;  /* 0x0000000400008947 */ /* 0x002fec0003800000 */
.L_x_203:
[----:B------:R-:W-:Y:S01]  /*8060*/  IMAD R5, R0, 0x8, R5 ;  /* 0x0000000800057824 */ /* 0x000fe200078e0205 */
[----:B------:R-:W-:-:S07]  /*8070*/  SHF.L.U32 R0, R2, 0x1f, RZ ;  /* 0x0000001f02007819 */ /* 0x000fce00000006ff */
.L_x_190:
[----:B--2---:R2:W3:Y:S02]  /*8080*/  SYNCS.PHASECHK.TRANS64.TRYWAIT P0, [R5+URZ], R0 ;  /* 0x00000000050075a7 */ /* 0x0044e4000800017f */
[----:B---3--:R-:W-:Y:S05]  /*8090*/  @!P0 NANOSLEEP.SYNCS 0x989680 ;  /* 0x009896800000895d */ /* 0x008fea0003900000 */
[----:B------:R-:W3:Y:S02]  /*80a0*/  @!P0 SYNCS.PHASECHK.TRANS64 P0, [R5+URZ], R0 ;  /* 0x00000000050085a7 */ /* 0x000ee4000800007f */
[----:B---3--:R-:W-:Y:S05]  /*80b0*/  @!P0 BRA `(.L_x_190) ;  /* 0xfffffffc00f08947 */ /* 0x008fea000383ffff */
.L_x_182:
[----:B------:R-:W-:Y:S05]  /*80c0*/  BSYNC B0 ;  /* 0x0000000000007941 */ /* 0x000fea0003800000 */
.L_x_181:
[----:B------:R-:W-:Y:S05]  /*80d0*/  EXIT ;  /* 0x000000000000794d */ /* 0x000fea0003800000 */
.L_x_21:
[----:B-1----:R1:W2:Y:S02]  /*80e0*/  SYNCS.PHASECHK.TRANS64.TRYWAIT P1, [R3+URZ], R0 ;  /* 0x00000000030075a7 */ /* 0x0022a4000802017f */
[----:B--2---:R-:W-:Y:S05]  /*80f0*/  @!P1 NANOSLEEP.SYNCS 0x989680 ;  /* 0x009896800000995d */ /* 0x004fea0003900000 */
[----:B------:R-:W2:Y:S02]  /*8100*/  @!P1 SYNCS.PHASECHK.TRANS64 P1, [R3+URZ], R0 ;  /* 0x00000000030095a7 */ /* 0x000ea4000802007f */
[----:B--2---:R-:W-:Y:S05]  /*8110*/  @!P1 BRA `(.L_x_21) ;  /* 0xfffffffc00f09947 */ /* 0x004fea000383ffff */
[----:B------:R-:W-:Y:S05]  /*8120*/  BRA `(.L_x_20) ;  /* 0xffffff9400b87947 */ /* 0x000fea000383ffff */
.L_x_26:
[----:B-1----:R1:W2:Y:S02]  /*8130*/  SYNCS.PHASECHK.TRANS64.TRYWAIT P1, [R5+URZ], R4 ;  /* 0x00000004050075a7 */ /* 0x0022a4000802017f */
[----:B--2---:R-:W-:Y:S05]  /*8140*/  @!P1 NANOSLEEP.SYNCS 0x989680 ;  /* 0x009896800000995d */ /* 0x004fea0003900000 */
[----:B------:R-:W2:Y:S02]  /*8150*/  @!P1 SYNCS.PHASECHK.TRANS64 P1, [R5+URZ], R4 ;  /* 0x00000004050095a7 */ /* 0x000ea4000802007f */
[----:B--2---:R-:W-:Y:S05]  /*8160*/  @!P1 BRA `(.L_x_26) ;  /* 0xfffffffc00f09947 */ /* 0x004fea000383ffff */
[----:B------:R-:W-:Y:S05]  /*8170*/  BRA `(.L_x_25) ;  /* 0xffffff9800947947 */ /* 0x000fea000383ffff */
.L_x_169:
[----:B------:R-:W-:Y:S01]  /*8180*/  BSSY B1, `(.L_x_191) ;  /* 0x0000006000017945 */ /* 0x000fe20003800000 */
[----:B------:R-:W-:-:S07]  /*8190*/  IMAD.MOV.U32 R15, RZ, RZ, -0x1 ;  /* 0xffffffffff0f7424 */ /* 0x000fce00078e00ff */
[----:B------:R-:W-:Y:S05]  /*81a0*/  WARPSYNC.COLLECTIVE R15, `(.L_x_192) ;  /* 0x000000000f0c7348 */ /* 0x000fea0003c00000 */
[----:B------:R-:W-:Y:S02]  /*81b0*/  ELECT P6, UR62, PT ;  /* 0x00000000003e782f */ /* 0x000fe400038c0000 */
[----:B------:R-:W-:Y:S01]  /*81c0*/  MOV R14, UR62 ;  /* 0x0000003e000e7c02 */ /* 0x000fe20008000f00 */
[----:B------:R-:W-:Y:S10]  /*81d0*/  ENDCOLLECTIVE ;  /* 0x000000000000791b */ /* 0x000ff40003800000 */
.L_x_192:
[----:B------:R-:W-:Y:S05]  /*81e0*/  BSYNC B1 ;  /* 0x0000000000017941 */ /* 0x000fea0003800000 */
.L_x_191:
[----:B------:R-:W-:Y:S05]  /*81f0*/  BRA `(.L_x_193) ;  /* 0xffffffec00a47947 */ /* 0x000fea000383ffff */
.L_x_172:
[----:B-1----:R1:W2:Y:S02]  /*8200*/  SYNCS.PHASECHK.TRANS64.TRYWAIT P0, [R24+URZ+0x38], R15 ;  /* 0x0000380f180075a7 */ /* 0x0022a4000800017f */
[----:B--2---:R-:W-:Y:S05]  /*8210*/  @!P0 NANOSLEEP.SYNCS 0x989680 ;  /* 0x009896800000895d */ /* 0x004fea0003900000 */
[----:B------:R-:W2:Y:S02]  /*8220*/  @!P0 SYNCS.PHASECHK.TRANS64 P0, [R24+URZ+0x38], R15 ;  /* 0x0000380f180085a7 */ /* 0x000ea4000800007f */
[----:B--2---:R-:W-:Y:S05]  /*8230*/  @!P0 BRA `(.L_x_172) ;  /* 0xfffffffc00f08947 */ /* 0x004fea000383ffff */
[----:B------:R-:W-:Y:S05]  /*8240*/  BRA `(.L_x_194) ;  /* 0xffffffec00e87947 */ /* 0x000fea000383ffff */
.L_x_180:
[----:B------:R-:W-:Y:S01]  /*8250*/  BSSY B0, `(.L_x_195) ;  /* 0x0000006000007945 */ /* 0x000fe20003800000 */
[----:B------:R-:W-:-:S07]  /*8260*/  IMAD.MOV.U32 R15, RZ, RZ, -0x1 ;  /* 0xffffffffff0f7424 */ /* 0x000fce00078e00ff */
[----:B------:R-:W-:Y:S05]  /*8270*/  WARPSYNC.COLLECTIVE R15, `(.L_x_196) ;  /* 0x000000000f0c7348 */ /* 0x000fea0003c00000 */
[----:B------:R-:W-:Y:S02]  /*8280*/  ELECT P6, UR62, PT ;  /* 0x00000000003e782f */ /* 0x000fe400038c0000 */
[----:B------:R-:W-:Y:S01]  /*8290*/  MOV R14, UR62 ;  /* 0x0000003e000e7c02 */ /* 0x000fe20008000f00 */
[----:B------:R-:W-:Y:S10]  /*82a0*/  ENDCOLLECTIVE ;  /* 0x000000000000791b */ /* 0x000ff40003800000 */
.L_x_196:
[----:B------:R-:W-:Y:S05]  /*82b0*/  BSYNC B0 ;  /* 0x0000000000007941 */ /* 0x000fea0003800000 */
.L_x_195:
[----:B------:R-:W-:Y:S05]  /*82c0*/  BRA `(.L_x_197) ;  /* 0xfffffff800647947 */ /* 0x000fea000383ffff */
.L_x_184:
[----:B0-----:R0:W1:Y:S02]  /*82d0*/  SYNCS.PHASECHK.TRANS64.TRYWAIT P0, [R7+URZ], R2 ;  /* 0x00000002070075a7 */ /* 0x001064000800017f */
[----:B-1----:R-:W-:Y:S05]  /*82e0*/  @!P0 NANOSLEEP.SYNCS 0x989680 ;  /* 0x009896800000895d */ /* 0x002fea0003900000 */
[----:B------:R-:W1:Y:S02]  /*82f0*/  @!P0 SYNCS.PHASECHK.TRANS64 P0, [R7+URZ], R2 ;  /* 0x00000002070085a7 */ /* 0x000e64000800007f */
[----:B-1----:R-:W-:Y:S05]  /*8300*/  @!P0 BRA `(.L_x_184) ;  /* 0xfffffffc00f08947 */ /* 0x002fea000383ffff */
[----:B------:R-:W-:Y:S05]  /*8310*/  BRA `(.L_x_198) ;  /* 0xfffffff800a47947 */ /* 0x000fea000383ffff */
.L_x_185:
[----:B0-----:R0:W1:Y:S02]  /*8320*/  SYNCS.PHASECHK.TRANS64.TRYWAIT P0, [R6+URZ], R3 ;  /* 0x00000003060075a7 */ /* 0x001064000800017f */
[----:B-1----:R-:W-:Y:S05]  /*8330*/  @!P0 NANOSLEEP.SYNCS 0x989680 ;  /* 0x009896800000895d */ /* 0x002fea0003900000 */
[----:B------:R-:W1:Y:S02]  /*8340*/  @!P0 SYNCS.PHASECHK.TRANS64 P0, [R6+URZ], R3 ;  /* 0x00000003060085a7 */ /* 0x000e64000800007f */
[----:B-1----:R-:W-:Y:S05]  /*8350*/  @!P0 BRA `(.L_x_185) ;  /* 0xfffffffc00f08947 */ /* 0x002fea000383ffff */
[----:B------:R-:W-:Y:S05]  /*8360*/  BRA `(.L_x_199) ;  /* 0xfffffff800b47947 */ /* 0x000fea000383ffff */
.L_x_186:
[----:B0-----:R0:W1:Y:S02]  /*8370*/  SYNCS.PHASECHK.TRANS64.TRYWAIT P0, [R7+URZ], R4 ;  /* 0x00000004070075a7 */ /* 0x001064000800017f */
[----:B-1----:R-:W-:Y:S05]  /*8380*/  @!P0 NANOSLEEP.SYNCS 0x989680 ;  /* 0x009896800000895d */ /* 0x002fea0003900000 */
[----:B------:R-:W1:Y:S02]  /*8390*/  @!P0 SYNCS.PHASECHK.TRANS64 P0, [R7+URZ], R4 ;  /* 0x00000004070085a7 */ /* 0x000e64000800007f */
[----:B-1----:R-:W-:Y:S05]  /*83a0*/  @!P0 BRA `(.L_x_186) ;  /* 0xfffffffc00f08947 */ /* 0x002fea000383ffff */
[----:B------:R-:W-:Y:S05]  /*83b0*/  BRA `(.L_x_200) ;  /* 0xfffffff800c47947 */ /* 0x000fea000383ffff */
.L_x_187:
[----:B0-----:R0:W1:Y:S02]  /*83c0*/  SYNCS.PHASECHK.TRANS64.TRYWAIT P0, [R6+URZ], R3 ;  /* 0x00000003060075a7 */ /* 0x001064000800017f */
[----:B-1----:R-:W-:Y:S05]  /*83d0*/  @!P0 NANOSLEEP.SYNCS 0x989680 ;  /* 0x009896800000895d */ /* 0x002fea0003900000 */
[----:B------:R-:W1:Y:S02]  /*83e0*/  @!P0 SYNCS.PHASECHK.TRANS64 P0, [R6+URZ], R3 ;  /* 0x00000003060085a7 */ /* 0x000e64000800007f */
[----:B-1----:R-:W-:Y:S05]  /*83f0*/  @!P0 BRA `(.L_x_187) ;  /* 0xfffffffc00f08947 */ /* 0x002fea000383ffff */
[----:B------:R-:W-:Y:S05]  /*8400*/  BRA `(.L_x_201) ;  /* 0xfffffff800d47947 */ /* 0x000fea000383ffff */
.L_x_188:
[----:B0-----:R0:W1:Y:S02]  /*8410*/  SYNCS.PHASECHK.TRANS64.TRYWAIT P0, [R7+URZ], R4 ;  /* 0x00000004070075a7 */ /* 0x001064000800017f */
[----:B-1----:R-:W-:Y:S05]  /*8420*/  @!P0 NANOSLEEP.SYNCS 0x989680 ;  /* 0x009896800000895d */ /* 0x002fea0003900000 */
[----:B------:R-:W1:Y:S02]  /*8430*/  @!P0 SYNCS.PHASECHK.TRANS64 P0, [R7+URZ], R4 ;  /* 0x00000004070085a7 */ /* 0x000e64000800007f */
[----:B-1----:R-:W-:Y:S05]  /*8440*/  @!P0 BRA `(.L_x_188) ;  /* 0xfffffffc00f08947 */ /* 0x002fea000383ffff */
[----:B------:R-:W-:Y:S05]  /*8450*/  BRA `(.L_x_202) ;  /* 0xfffffff800e47947 */ /* 0x000fea000383ffff */
.L_x_189:
[----:B-1----:R1:W2:Y:S02]  /*8460*/  SYNCS.PHASECHK.TRANS64.TRYWAIT P0, [R6+URZ], R3 ;  /* 0x00000003060075a7 */ /* 0x0022a4000800017f */
[----:B--2---:R-:W-:Y:S05]  /*8470*/  @!P0 NANOSLEEP.SYNCS 0x989680 ;  /* 0x009896800000895d */ /* 0x004fea0003900000 */
[----:B------:R-:W2:Y:S02]  /*8480*/  @!P0 SYNCS.PHASECHK.TRANS64 P0, [R6+URZ], R3 ;  /* 0x00000003060085a7 */ /* 0x000ea4000800007f */
[----:B--2---:R-:W-:Y:S05]  /*8490*/  @!P0 BRA `(.L_x_189) ;  /* 0xfffffffc00f08947 */ /* 0x004fea000383ffff */
[----:B------:R-:W-:Y:S05]  /*84a0*/  BRA `(.L_x_203) ;  /* 0xfffffff800ec7947 */ /* 0x000fea000383ffff */
.L_x_204:
[----:B------:R-:W-:-:S00]  /*84b0*/  BRA `(.L_x_204) ;  /* 0xfffffffc00fc7947 */ /* 0x000fc0000383ffff */
[----:B------:R-:W-:-:S00]  /*84c0*/  NOP ;  /* 0x0000000000007918 */ /* 0x000fc00000000000 */
        /* <DEDUP_REMOVED lines=11> */
.L_x_205:


//--------------------- .nv.global.init           --------------------------
	.section	.nv.global.init,"aw",@progbits
.nv.global.init:
	.type		$str$22,@object
	.size		$str$22,($str$23 - $str$22)
$str$22:
        /*0000*/ 	.byte	0x6b, 0x5f, 0x74, 0x69, 0x6c, 0x65, 0x5f, 0x63, 0x6f, 0x75, 0x6e, 0x74, 0x20, 0x3e, 0x3d, 0x20
        /*0010*/ 	.byte	0x31, 0x00
	.type		$str$23,@object
	.size		$str$23,(__unnamed_1 - $str$23)
$str$23:
        /*0012*/ 	.byte	0x2f, 0x74, 0x6d, 0x70, 0x2f, 0x63, 0x75, 0x74, 0x6c, 0x61, 0x73, 0x73, 0x5f, 0x73, 0x77, 0x65
        /*0022*/ 	.byte	0x65, 0x70, 0x5f, 0x73, 0x72, 0x63, 0x2f, 0x69, 0x6e, 0x63, 0x6c, 0x75, 0x64, 0x65, 0x2f, 0x63
        /*0032*/ 	.byte	0x75, 0x74, 0x6c, 0x61, 0x73, 0x73, 0x2f, 0x67, 0x65, 0x6d, 0x6d, 0x2f, 0x63, 0x6f, 0x6c, 0x6c
        /*0042*/ 	.byte	0x65, 0x63, 0x74, 0x69, 0x76, 0x65, 0x2f, 0x73, 0x6d, 0x39, 0x30, 0x5f, 0x6d, 0x6d, 0x61, 0x5f
        /*0052*/ 	.byte	0x74, 0x6d, 0x61, 0x5f, 0x67, 0x6d, 0x6d, 0x61, 0x5f, 0x73, 0x73, 0x5f, 0x77, 0x61, 0x72, 0x70
        /*0062*/ 	.byte	0x73, 0x70, 0x65, 0x63, 0x69, 0x61, 0x6c, 0x69, 0x7a, 0x65, 0x64, 0x2e, 0x68, 0x70, 0x70, 0x00
	.type		__unnamed_1,@object
	.size		__unnamed_1,(.L_0 - __unnamed_1)
__unnamed_1:
        /*0072*/ 	.byte	0x76, 0x6f, 0x69, 0x64, 0x20, 0x63, 0x75, 0x74, 0x6c, 0x61, 0x73, 0x73, 0x3a, 0x3a, 0x67, 0x65
        /* <DEDUP_REMOVED lines=180> */
        /*0bc2*/ 	.byte	0x74, 0x69, 0x74, 0x79, 0x5d, 0x00
.L_0:


//--------------------- .nv.shared._ZN7cutlass13device_kernelINS_4gemm6kernel13GemmUniversalIN4cute5tupleIJiiiiEEENS1_10collective13CollectiveMmaINS1_34MainloopSm90TmaGmmaWarpSpecializedILi7ENS5_IJNS4_1CILi8EEENSA_ILi1EEESC_EEENS1_35KernelTmaWarpSpecializedCooperativeEEENS5_IJNSA_ILi128EEESG_NSA_ILi64EEEEEENS_6half_tENS5_IJlSC_lEEESJ_NS5_IJSC_llEEENS4_8TiledMMAINS4_8MMA_AtomIJNS4_4SM904GMMA26MMA_64x128x16_F32F16F16_SSILNSP_5MajorE0ELSR_1ELNSP_7ScaleInE1ELSS_1EEEEEENS4_6LayoutINS5_IJNSA_ILi2EEESC_SC_EEENS5_IJSC_NSA_ILi0EEESY_EEEEENS5_IJNS4_10UnderscoreES11_S11_EEEEENS4_13SM90_TMA_LOADENS4_14ComposedLayoutINS4_7SwizzleILi3ELi4ELi3EEENS4_18smem_ptr_flag_bitsILi16EEENSV_INS5_IJSB_SH_EEENS5_IJSH_SC_EEEEEEEvNS4_8identityENS4_23SM90_TMA_LOAD_MULTICASTENS15_IS17_S19_NSV_INS5_IJSH_SB_EEENS5_IJSC_SH_EEEEEEEvS1E_EENS_8epilogue10collective6detail29Sm90TmaWarpSpecializedAdapterINS1M_15DefaultEpilogueISJ_SK_SK_NS1L_6thread17LinearCombinationISJ_Li1EffLNS1Q_9ScaleType4KindE0ELNS_15FloatRoundStyleE2ESJ_EENS1_15EpilogueDefaultEEEEEvvEEEEvNT_6ParamsE --------------------------
	.section	.nv.shared._ZN7cutlass13device_kernelINS_4gemm6kernel13GemmUniversalIN4cute5tupleIJiiiiEEENS1_10collective13CollectiveMmaINS1_34MainloopSm90TmaGmmaWarpSpecializedILi7ENS5_IJNS4_1CILi8EEENSA_ILi1EEESC_EEENS1_35KernelTmaWarpSpecializedCooperativeEEENS5_IJNSA_ILi128EEESG_NSA_ILi64EEEEEENS_6half_tENS5_IJlSC_lEEESJ_NS5_IJSC_llEEENS4_8TiledMMAINS4_8MMA_AtomIJNS4_4SM904GMMA26MMA_64x128x16_F32F16F16_SSILNSP_5MajorE0ELSR_1ELNSP_7ScaleInE1ELSS_1EEEEEENS4_6LayoutINS5_IJNSA_ILi2EEESC_SC_EEENS5_IJSC_NSA_ILi0EEESY_EEEEENS5_IJNS4_10UnderscoreES11_S11_EEEEENS4_13SM90_TMA_LOADENS4_14ComposedLayoutINS4_7SwizzleILi3ELi4ELi3EEENS4_18smem_ptr_flag_bitsILi16EEENSV_INS5_IJSB_SH_EEENS5_IJSH_SC_EEEEEEEvNS4_8identityENS4_23SM90_TMA_LOAD_MULTICASTENS15_IS17_S19_NSV_INS5_IJSH_SB_EEENS5_IJSC_SH_EEEEEEEvS1E_EENS_8epilogue10collective6detail29Sm90TmaWarpSpecializedAdapterINS1M_15DefaultEpilogueISJ_SK_SK_NS1L_6thread17LinearCombinationISJ_Li1EffLNS1Q_9ScaleType4KindE0ELNS_15FloatRoundStyleE2ESJ_EENS1_15EpilogueDefaultEEEEEvvEEEEvNT_6ParamsE,"aw",@nobits
	.sectionflags	@""
	.align	16
	.zero		1024


//--------------------- .nv.shared.reserved.0     --------------------------
	.section	.nv.shared.reserved.0,"aw",@nobits
	.weak		__nv_reservedSMEM_offset_0_alias
	.size		__nv_reservedSMEM_offset_0_alias, 0, 0
	.other		__nv_reservedSMEM_offset_0_alias,@"STO_CUDA_RESERVED_SHARED STV_DEFAULT"
__nv_reservedSMEM_offset_0_alias:
	.zero		0


//--------------------- .nv.global                --------------------------
	.section	.nv.global,"aw",@nobits
.nv.global:
	.type		_ZN40_INTERNAL_911ec752_4_k_cu_413b3164_172364cute1_E,@object
	.size		_ZN40_INTERNAL_911ec752_4_k_cu_413b3164_172364cute1_E,(_ZN40_INTERNAL_911ec752_4_k_cu_413b3164_172364cuda3std3__45__cpo6cbeginE - _ZN40_INTERNAL_911ec752_4_k_cu_413b3164_172364cute1_E)
_ZN40_INTERNAL_911ec752_4_k_cu_413b3164_172364cute1_E:
	.zero		1
	.type		_ZN40_INTERNAL_911ec752_4_k_cu_413b3164_172364cuda3std3__45__cpo6cbeginE,@object
	.size		_ZN40_INTERNAL_911ec752_4_k_cu_413b3164_172364cuda3std3__45__cpo6cbeginE,(_ZN40_INTERNAL_911ec752_4_k_cu_413b3164_172364cuda3std3__48in_placeE - _ZN40_INTERNAL_911ec752_4_k_cu_413b3164_172364cuda3std3__45__cpo6cbeginE)
_ZN40_INTERNAL_911ec752_4_k_cu_413b3164_172364cuda3std3__45__cpo6cbeginE:
	.zero		1
	.type		_ZN40_INTERNAL_911ec752_4_k_cu_413b3164_172364cuda3std3__48in_placeE,@object
	.size		_ZN40_INTERNAL_911ec752_4_k_cu_413b3164_172364cuda3std3__48in_placeE,(_ZN40_INTERNAL_911ec752_4_k_cu_413b3164_172364cuda3std6ranges3__45__cpo9iter_moveE - _ZN40_INTERNAL_911ec752_4_k_cu_413b3164_172364cuda3std3__48in_placeE)
_ZN40_INTERNAL_911ec752_4_k_cu_413b3164_172364cuda3std3__48in_placeE:
	.zero		1
	.type		_ZN40_INTERNAL_911ec752_4_k_cu_413b3164_172364cuda3std6ranges3__45__cpo9iter_moveE,@object
	.size		_ZN40_INTERNAL_911ec752_4_k_cu_413b3164_172364cuda3std6ranges3__45__cpo9iter_moveE,(_ZN40_INTERNAL_911ec752_4_k_cu_413b3164_172364cuda3std3__45__cpo5beginE - _ZN40_INTERNAL_911ec752_4_k_cu_413b3164_172364cuda3std6ranges3__45__cpo9iter_moveE)
_ZN40_INTERNAL_911ec752_4_k_cu_413b3164_172364cuda3std6ranges3__45__cpo9iter_moveE:
	.zero		1
	.type		_ZN40_INTERNAL_911ec752_4_k_cu_413b3164_172364cuda3std3__45__cpo5beginE,@object
	.size		_ZN40_INTERNAL_911ec752_4_k_cu_413b3164_172364cuda3std3__45__cpo5beginE,(_ZN40_INTERNAL_911ec752_4_k_cu_413b3164_172364cuda3std3__442_GLOBAL__N__911ec752_4_k_cu_413b3164_172366ignoreE - _ZN40_INTERNAL_911ec752_4_k_cu_413b3164_172364cuda3std3__45__cpo5beginE)
_ZN40_INTERNAL_911ec752_4_k_cu_413b3164_172364cuda3std3__45__cpo5beginE:
	.zero		1
	.type		_ZN40_INTERNAL_911ec752_4_k_cu_413b3164_172364cuda3std3__442_GLOBAL__N__911ec752_4_k_cu_413b3164_172366ignoreE,@object
	.size		_ZN40_INTERNAL_911ec752_4_k_cu_413b3164_172364cuda3std3__442_GLOBAL__N__911ec752_4_k_cu_413b3164_172366ignoreE,(_ZN40_INTERNAL_911ec752_4_k_cu_413b3164_172364cute7productE - _ZN40_INTERNAL_911ec752_4_k_cu_413b3164_172364cuda3std3__442_GLOBAL__N__911ec752_4_k_cu_413b3164_172366ignoreE)
_ZN40_INTERNAL_911ec752_4_k_cu_413b3164_172364cuda3std3__442_GLOBAL__N__911ec752_4_k_cu_413b3164_172366ignoreE:
	.zero		1
	.type		_ZN40_INTERNAL_911ec752_4_k_cu_413b3164_172364cute7productE,@object
	.size		_ZN40_INTERNAL_911ec752_4_k_cu_413b3164_172364cute7productE,(_ZN40_INTERNAL_911ec752_4_k_cu_413b3164_172364cuda3std3__45__cpo3endE - _ZN40_INTERNAL_911ec752_4_k_cu_413b3164_172364cute7productE)
_ZN40_INTERNAL_911ec752_4_k_cu_413b3164_172364cute7productE:
	.zero		1
	.type		_ZN40_INTERNAL_911ec752_4_k_cu_413b3164_172364cuda3std3__45__cpo3endE,@object
	.size		_ZN40_INTERNAL_911ec752_4_k_cu_413b3164_172364cuda3std3__45__cpo3endE,(_ZN40_INTERNAL_911ec752_4_k_cu_413b3164_172364cuda3std3__419piecewise_constructE - _ZN40_INTERNAL_911ec752_4_k_cu_413b3164_172364cuda3std3__45__cpo3endE)
_ZN40_INTERNAL_911ec752_4_k_cu_413b3164_172364cuda3std3__45__cpo3endE:
	.zero		1
	.type		_ZN40_INTERNAL_911ec752_4_k_cu_413b3164_172364cuda3std3__419piecewise_constructE,@object
	.size		_ZN40_INTERNAL_911ec752_4_k_cu_413b3164_172364cuda3std3__419piecewise_constructE,(_ZN40_INTERNAL_911ec752_4_k_cu_413b3164_172364cuda3std3__45__cpo4cendE - _ZN40_INTERNAL_911ec752_4_k_cu_413b3164_172364cuda3std3__419piecewise_constructE)
_ZN40_INTERNAL_911ec752_4_k_cu_413b3164_172364cuda3std3__419piecewise_constructE:
	.zero		1
	.type		_ZN40_INTERNAL_911ec752_4_k_cu_413b3164_172364cuda3std3__45__cpo4cendE,@object
	.size		_ZN40_INTERNAL_911ec752_4_k_cu_413b3164_172364cuda3std3__45__cpo4cendE,(_ZN40_INTERNAL_911ec752_4_k_cu_413b3164_172364cuda3std6ranges3__45__cpo4swapE - _ZN40_INTERNAL_911ec752_4_k_cu_413b3164_172364cuda3std3__45__cpo4cendE)
_ZN40_INTERNAL_911ec752_4_k_cu_413b3164_172364cuda3std3__45__cpo4cendE:
	.zero		1
	.type		_ZN40_INTERNAL_911ec752_4_k_cu_413b3164_172364cuda3std6ranges3__45__cpo4swapE,@object
	.size		_ZN40_INTERNAL_911ec752_4_k_cu_413b3164_172364cuda3std6ranges3__45__cpo4swapE,(.L_8 - _ZN40_INTERNAL_911ec752_4_k_cu_413b3164_172364cuda3std6ranges3__45__cpo4swapE)
_ZN40_INTERNAL_911ec752_4_k_cu_413b3164_172364cuda3std6ranges3__45__cpo4swapE:
	.zero		1
.L_8:


//--------------------- .nv.constant0._ZN7cutlass13device_kernelINS_4gemm6kernel13GemmUniversalIN4cute5tupleIJiiiiEEENS1_10collective13CollectiveMmaINS1_34MainloopSm90TmaGmmaWarpSpecializedILi7ENS5_IJNS4_1CILi8EEENSA_ILi1EEESC_EEENS1_35KernelTmaWarpSpecializedCooperativeEEENS5_IJNSA_ILi128EEESG_NSA_ILi64EEEEEENS_6half_tENS5_IJlSC_lEEESJ_NS5_IJSC_llEEENS4_8TiledMMAINS4_8MMA_AtomIJNS4_4SM904GMMA26MMA_64x128x16_F32F16F16_SSILNSP_5MajorE0ELSR_1ELNSP_7ScaleInE1ELSS_1EEEEEENS4_6LayoutINS5_IJNSA_ILi2EEESC_SC_EEENS5_IJSC_NSA_ILi0EEESY_EEEEENS5_IJNS4_10UnderscoreES11_S11_EEEEENS4_13SM90_TMA_LOADENS4_14ComposedLayoutINS4_7SwizzleILi3ELi4ELi3EEENS4_18smem_ptr_flag_bitsILi16EEENSV_INS5_IJSB_SH_EEENS5_IJSH_SC_EEEEEEEvNS4_8identityENS4_23SM90_TMA_LOAD_MULTICASTENS15_IS17_S19_NSV_INS5_IJSH_SB_EEENS5_IJSC_SH_EEEEEEEvS1E_EENS_8epilogue10collective6detail29Sm90TmaWarpSpecializedAdapterINS1M_15DefaultEpilogueISJ_SK_SK_NS1L_6thread17LinearCombinationISJ_Li1EffLNS1Q_9ScaleType4KindE0ELNS_15FloatRoundStyleE2ESJ_EENS1_15EpilogueDefaultEEEEEvvEEEEvNT_6ParamsE --------------------------
	.section	.nv.constant0._ZN7cutlass13device_kernelINS_4gemm6kernel13GemmUniversalIN4cute5tupleIJiiiiEEENS1_10collective13CollectiveMmaINS1_34MainloopSm90TmaGmmaWarpSpecializedILi7ENS5_IJNS4_1CILi8EEENSA_ILi1EEESC_EEENS1_35KernelTmaWarpSpecializedCooperativeEEENS5_IJNSA_ILi128EEESG_NSA_ILi64EEEEEENS_6half_tENS5_IJlSC_lEEESJ_NS5_IJSC_llEEENS4_8TiledMMAINS4_8MMA_AtomIJNS4_4SM904GMMA26MMA_64x128x16_F32F16F16_SSILNSP_5MajorE0ELSR_1ELNSP_7ScaleInE1ELSS_1EEEEEENS4_6LayoutINS5_IJNSA_ILi2EEESC_SC_EEENS5_IJSC_NSA_ILi0EEESY_EEEEENS5_IJNS4_10UnderscoreES11_S11_EEEEENS4_13SM90_TMA_LOADENS4_14ComposedLayoutINS4_7SwizzleILi3ELi4ELi3EEENS4_18smem_ptr_flag_bitsILi16EEENSV_INS5_IJSB_SH_EEENS5_IJSH_SC_EEEEEEEvNS4_8identityENS4_23SM90_TMA_LOAD_MULTICASTENS15_IS17_S19_NSV_INS5_IJSH_SB_EEENS5_IJSC_SH_EEEEEEEvS1E_EENS_8epilogue10collective6detail29Sm90TmaWarpSpecializedAdapterINS1M_15DefaultEpilogueISJ_SK_SK_NS1L_6thread17LinearCombinationISJ_Li1EffLNS1Q_9ScaleType4KindE0ELNS_15FloatRoundStyleE2ESJ_EENS1_15EpilogueDefaultEEEEEvvEEEEvNT_6ParamsE,"a",@progbits
	.sectionflags	@""
	.align	4
.nv.constant0._ZN7cutlass13device_kernelINS_4gemm6kernel13GemmUniversalIN4cute5tupleIJiiiiEEENS1_10collective13CollectiveMmaINS1_34MainloopSm90TmaGmmaWarpSpecializedILi7ENS5_IJNS4_1CILi8EEENSA_ILi1EEESC_EEENS1_35KernelTmaWarpSpecializedCooperativeEEENS5_IJNSA_ILi128EEESG_NSA_ILi64EEEEEENS_6half_tENS5_IJlSC_lEEESJ_NS5_IJSC_llEEENS4_8TiledMMAINS4_8MMA_AtomIJNS4_4SM904GMMA26MMA_64x128x16_F32F16F16_SSILNSP_5MajorE0ELSR_1ELNSP_7ScaleInE1ELSS_1EEEEEENS4_6LayoutINS5_IJNSA_ILi2EEESC_SC_EEENS5_IJSC_NSA_ILi0EEESY_EEEEENS5_IJNS4_10UnderscoreES11_S11_EEEEENS4_13SM90_TMA_LOADENS4_14ComposedLayoutINS4_7SwizzleILi3ELi4ELi3EEENS4_18smem_ptr_flag_bitsILi16EEENSV_INS5_IJSB_SH_EEENS5_IJSH_SC_EEEEEEEvNS4_8identityENS4_23SM90_TMA_LOAD_MULTICASTENS15_IS17_S19_NSV_INS5_IJSH_SB_EEENS5_IJSC_SH_EEEEEEEvS1E_EENS_8epilogue10collective6detail29Sm90TmaWarpSpecializedAdapterINS1M_15DefaultEpilogueISJ_SK_SK_NS1L_6thread17LinearCombinationISJ_Li1EffLNS1Q_9ScaleType4KindE0ELNS_15FloatRoundStyleE2ESJ_EENS1_15EpilogueDefaultEEEEEvvEEEEvNT_6ParamsE:
	.zero		1664


//--------------------- SYMBOLS --------------------------

	.type		.nv.reservedSmem.offset0,@object
	.size		.nv.reservedSmem.offset0,0x4
	.type		__assertfail,@function
